def gluon_wgmma(
    a_ptr,
    b_ptr,
    c_ptr,
    M,
    N,
    K,
    stride_am,
    stride_bk,
    stride_cm,
    BLOCK_M: gl.constexpr,
    BLOCK_N: gl.constexpr,
    BLOCK_K: gl.constexpr,
    DTYPE: gl.constexpr,
    A_LAYOUT: gl.constexpr,
    B_LAYOUT: gl.constexpr,
    C_LAYOUT: gl.constexpr,
    B_SHAPE: gl.constexpr,
    TRANS_B: gl.constexpr,
    NUM_BUFFERS: gl.constexpr,
    NUM_WARPS: gl.constexpr,
):
    a_desc = tma.make_tensor_descriptor(
        a_ptr, [M, K], [stride_am, 1], [BLOCK_M, BLOCK_K], A_LAYOUT
    )
    b_desc = tma.make_tensor_descriptor(
        b_ptr,
        [N, K] if TRANS_B else [K, N],
        [stride_bk, 1],
        B_SHAPE,
        B_LAYOUT,
    )
    c_desc = tma.make_tensor_descriptor(
        c_ptr, [M, N], [stride_cm, 1], [BLOCK_M, BLOCK_N], C_LAYOUT
    )

    a_bufs = gl.allocate_shared_memory(
        DTYPE, [NUM_BUFFERS, BLOCK_M, BLOCK_K], A_LAYOUT
    )
    b_bufs = gl.allocate_shared_memory(DTYPE, [NUM_BUFFERS] + B_SHAPE, B_LAYOUT)

    pid_m = gl.program_id(0)
    pid_n = gl.program_id(1)
    off_m = pid_m * BLOCK_M
    off_n = pid_n * BLOCK_N

    mma_layout: gl.constexpr = pick_wgmma_layout(DTYPE, BLOCK_M, BLOCK_N, NUM_WARPS)
    acc = warpgroup_mma_init(
        gl.zeros((BLOCK_M, BLOCK_N), dtype=gl.float32, layout=mma_layout)
    )

    bars = gl.allocate_shared_memory(
        gl.int64, [NUM_BUFFERS, 1], mbarrier.MBarrierLayout()
    )
    for i in gl.static_range(NUM_BUFFERS):
        mbarrier.init(bars.index(i), count=1)
    idx = 0
    phase = 0

    for k in range(0, K, BLOCK_K):
        a = a_bufs.index(idx)
        b = b_bufs.index(idx)
        bar = bars.index(idx)
        mbarrier.expect(bar, a_desc.block_type.nbytes + b_desc.block_type.nbytes)
        tma.async_copy_global_to_shared(a_desc, [off_m, k], bar, a)
        tma.async_copy_global_to_shared(
            b_desc, [off_n, k] if TRANS_B else [k, off_n], bar, b
        )
        mbarrier.wait(bar, phase=phase)

        if TRANS_B:
            b = b.permute((1, 0))
        acc = warpgroup_mma_wait(num_outstanding=0, deps=(acc,))
        acc = warpgroup_mma(a, b, acc, is_async=True)

        idx += 1
        if idx == NUM_BUFFERS:
            idx = 0
            phase ^= 1

    acc = warpgroup_mma_wait(num_outstanding=0, deps=(acc,))
    for i in gl.static_range(NUM_BUFFERS):
        mbarrier.invalidate(bars.index(i))

    c_smem = gl.allocate_shared_memory(DTYPE, [BLOCK_M, BLOCK_N], C_LAYOUT)
    c_smem.store(acc.to(DTYPE))
    fence_async_shared()
    tma.async_copy_shared_to_global(c_desc, [off_m, off_n], c_smem)
    tma.store_wait(pendings=0)

# config = {"BLOCK_K": 64, "BLOCK_M": 256, "BLOCK_N": 256, "arch": "sm_90", "dtype": "bf16", "num_buffers": 4, "num_warps": 8, "trans_b": 0}
# arch = sm_90


// ===== COMPILED SASS (sm_90a) =====

	.target	sm_90a

	.elftype	@"ET_EXEC"


//--------------------- .note.nv.tkinfo           --------------------------
	.section	.note.nv.tkinfo,"",@"SHT_NOTE"
	.sectionflags	@"SHF_NOTE_NV_TKINFO"
	.tkinfo
        /*0018*/ 	.word	0x00000002
        /*0030*/ 	.string	""
        /*0030*/ 	.string	"ptxas"
        /*0030*/ 	.string	"Cuda compilation tools, release 13.0, V13.0.88"
        /*0030*/ 	.string	"Build cuda_13.0.r13.0/compiler.36424714_0"
        /*0030*/ 	.string	"-v  -suppress-debug-info  -lineinfo  -arch sm_90a "



//--------------------- .note.nv.cuinfo           --------------------------
	.section	.note.nv.cuinfo,"",@"SHT_NOTE"
	.sectionflags	@"SHF_NOTE_NV_CUINFO"
        /*0018*/ 	.short	0x0002
        /*001a*/ 	.short	0x005a
        /*001c*/ 	.short	0x0082
	.zero		2


//--------------------- .nv.info                  --------------------------
	.section	.nv.info,"",@"SHT_CUDA_INFO"
	.align	4


	//----- nvinfo : EIATTR_REGCOUNT
	.align		4
        /*0000*/ 	.byte	0x04, 0x2f
        /*0002*/ 	.short	(.L_1 - .L_0)
	.align		4
.L_0:
        /*0004*/ 	.word	index@(gluon_wgmma)
        /*0008*/ 	.word	0x000000ff


	//----- nvinfo : EIATTR_FRAME_SIZE
	.align		4
.L_1:
        /*000c*/ 	.byte	0x04, 0x11
        /*000e*/ 	.short	(.L_3 - .L_2)
	.align		4
.L_2:
        /*0010*/ 	.word	index@(gluon_wgmma)
        /*0014*/ 	.word	0x00000270


	//----- nvinfo : EIATTR_MIN_STACK_SIZE
	.align		4
.L_3:
        /*0018*/ 	.byte	0x04, 0x12
        /*001a*/ 	.short	(.L_5 - .L_4)
	.align		4
.L_4:
        /*001c*/ 	.word	index@(gluon_wgmma)
        /*0020*/ 	.word	0x00000270
.L_5:


//--------------------- .nv.compat                --------------------------
	.section	.nv.compat,"",@"SHT_CUDA_COMPAT_INFO"
	.align	4
        /*0000*/ 	.byte	0x02, 0x09, 0x01, 0x00, 0x02, 0x02, 0x04, 0x00, 0x02, 0x05, 0x05, 0x00, 0x03, 0x07, 0x01, 0x01
        /*0010*/ 	.byte	0x02, 0x03, 0x03, 0x00, 0x02, 0x06, 0x01, 0x00, 0x04, 0x0b, 0x08, 0x00, 0x00, 0x00, 0x00, 0x00
        /*0020*/ 	.byte	0x00, 0x00, 0x00, 0x00


//--------------------- .nv.info.gluon_wgmma      --------------------------
	.section	.nv.info.gluon_wgmma,"",@"SHT_CUDA_INFO"
	.sectionflags	@""
	.align	4


	//----- nvinfo : EIATTR_CUDA_API_VERSION
	.align		4
        /*0000*/ 	.byte	0x04, 0x37
        /*0002*/ 	.short	(.L_7 - .L_6)
.L_6:
        /*0004*/ 	.word	0x00000082


	//----- nvinfo : EIATTR_KPARAM_INFO
	.align		4
.L_7:
        /*0008*/ 	.byte	0x04, 0x17
        /*000a*/ 	.short	(.L_9 - .L_8)
.L_8:
        /*000c*/ 	.word	0x00000000
        /*0010*/ 	.short	0x000a
        /*0012*/ 	.short	0x0048
        /*0014*/ 	.byte	0x00, 0xf4, 0x21, 0x00


	//----- nvinfo : EIATTR_KPARAM_INFO
	.align		4
.L_9:
        /*0018*/ 	.byte	0x04, 0x17
        /*001a*/ 	.short	(.L_11 - .L_10)
.L_10:
        /*001c*/ 	.word	0x00000000
        /*0020*/ 	.short	0x0009
        /*0022*/ 	.short	0x0040
        /*0024*/ 	.byte	0x00, 0xf4, 0x21, 0x00


	//----- nvinfo : EIATTR_KPARAM_INFO
	.align		4
.L_11:
        /*0028*/ 	.byte	0x04, 0x17
        /*002a*/ 	.short	(.L_13 - .L_12)
.L_12:
        /*002c*/ 	.word	0x00000000
        /*0030*/ 	.short	0x0008
        /*0032*/ 	.short	0x0038
        /*0034*/ 	.byte	0x00, 0xf0, 0x21, 0x00


	//----- nvinfo : EIATTR_KPARAM_INFO
	.align		4
.L_13:
        /*0038*/ 	.byte	0x04, 0x17
        /*003a*/ 	.short	(.L_15 - .L_14)
.L_14:
        /*003c*/ 	.word	0x00000000
        /*0040*/ 	.short	0x0007
        /*0042*/ 	.short	0x0030
        /*0044*/ 	.byte	0x00, 0xf0, 0x21, 0x00


	//----- nvinfo : EIATTR_KPARAM_INFO
	.align		4
.L_15:
        /*0048*/ 	.byte	0x04, 0x17
        /*004a*/ 	.short	(.L_17 - .L_16)
.L_16:
        /*004c*/ 	.word	0x00000000
        /*0050*/ 	.short	0x0006
        /*0052*/ 	.short	0x0028
        /*0054*/ 	.byte	0x00, 0xf0, 0x21, 0x00


	//----- nvinfo : EIATTR_KPARAM_INFO
	.align		4
.L_17:
        /*0058*/ 	.byte	0x04, 0x17
        /*005a*/ 	.short	(.L_19 - .L_18)
.L_18:
        /*005c*/ 	.word	0x00000000
        /*0060*/ 	.short	0x0005
        /*0062*/ 	.short	0x0020
        /*0064*/ 	.byte	0x00, 0xf0, 0x11, 0x00


	//----- nvinfo : EIATTR_KPARAM_INFO
	.align		4
.L_19:
        /*0068*/ 	.byte	0x04, 0x17
        /*006a*/ 	.short	(.L_21 - .L_20)
.L_20:
        /*006c*/ 	.word	0x00000000
        /*0070*/ 	.short	0x0004
        /*0072*/ 	.short	0x001c
        /*0074*/ 	.byte	0x00, 0xf0, 0x11, 0x00


	//----- nvinfo : EIATTR_KPARAM_INFO
	.align		4
.L_21:
        /*0078*/ 	.byte	0x04, 0x17
        /*007a*/ 	.short	(.L_23 - .L_22)
.L_22:
        /*007c*/ 	.word	0x00000000
        /*0080*/ 	.short	0x0003
        /*0082*/ 	.short	0x0018
        /*0084*/ 	.byte	0x00, 0xf0, 0x11, 0x00


	//----- nvinfo : EIATTR_KPARAM_INFO
	.align		4
.L_23:
        /*0088*/ 	.byte	0x04, 0x17
        /*008a*/ 	.short	(.L_25 - .L_24)
.L_24:
        /*008c*/ 	.word	0x00000000
        /*0090*/ 	.short	0x0002
        /*0092*/ 	.short	0x0010
        /*0094*/ 	.byte	0x00, 0xf4, 0x21, 0x00


	//----- nvinfo : EIATTR_KPARAM_INFO
	.align		4
.L_25:
        /*0098*/ 	.byte	0x04, 0x17
        /*009a*/ 	.short	(.L_27 - .L_26)
.L_26:
        /*009c*/ 	.word	0x00000000
        /*00a0*/ 	.short	0x0001
        /*00a2*/ 	.short	0x0008
        /*00a4*/ 	.byte	0x00, 0xf4, 0x21, 0x00


	//----- nvinfo : EIATTR_KPARAM_INFO
	.align		4
.L_27:
        /*00a8*/ 	.byte	0x04, 0x17
        /*00aa*/ 	.short	(.L_29 - .L_28)
.L_28:
        /*00ac*/ 	.word	0x00000000
        /*00b0*/ 	.short	0x0000
        /*00b2*/ 	.short	0x0000
        /*00b4*/ 	.byte	0x00, 0xf4, 0x21, 0x00


	//----- nvinfo : EIATTR_SPARSE_MMA_MASK
	.align		4
.L_29:
        /*00b8*/ 	.byte	0x03, 0x50
        /*00ba*/ 	.short	0x0000


	//----- nvinfo : EIATTR_MAXREG_COUNT
	.align		4
        /*00bc*/ 	.byte	0x03, 0x1b
        /*00be*/ 	.short	0x00ff


	//----- nvinfo : EIATTR_NUM_BARRIERS
	.align		4
        /*00c0*/ 	.byte	0x02, 0x4c
        /*00c2*/ 	.byte	0x01
	.zero		1


	//----- nvinfo : EIATTR_ANNOTATIONS
	.align		4
        /*00c4*/ 	.byte	0x04, 0x55
        /*00c6*/ 	.short	(.L_31 - .L_30)


	//   ....[0]....
.L_30:
        /*00c8*/ 	.word	0x00000001
        /*00cc*/ 	.byte	0x50, 0x11, 0x00, 0x00, 0x01, 0x00, 0x00, 0x00, 0xa0, 0x12, 0x00, 0x00, 0x01, 0x00, 0x00, 0x00
        /* <DEDUP_REMOVED lines=272> */
        /*11dc*/ 	.byte	0xc0, 0x45, 0x00, 0x00, 0x01, 0x00, 0x00, 0x00, 0xd0, 0x45, 0x00, 0x00


	//----- nvinfo : EIATTR_MERCURY_ISA_VERSION
	.align		4
.L_31:
        /*11e8*/ 	.byte	0x03, 0x5f
        /*11ea*/ 	.short	0x0101


	//----- nvinfo : EIATTR_INT_WARP_WIDE_INSTR_OFFSETS
	.align		4
        /*11ec*/ 	.byte	0x04, 0x31
        /*11ee*/ 	.short	(.L_33 - .L_32)


	//   ....[0]....
.L_32:
        /*11f0*/ 	.word	0x000012d0


	//   ....[1]....
        /*11f4*/ 	.word	0x000012f0


	//   ....[2]....
        /*11f8*/ 	.word	0x00001310


	//   ....[3]....
        /*11fc*/ 	.word	0x00001430


	//   ....[4]....
        /*1200*/ 	.word	0x00001450


	//   ....[5]....
        /*1204*/ 	.word	0x00002d80


	//   ....[6]....
        /*1208*/ 	.word	0x00002d90


	//   ....[7]....
        /*120c*/ 	.word	0x00002e00


	//   ....[8]....
        /*1210*/ 	.word	0x00002e10


	//   ....[9]....
        /*1214*/ 	.word	0x00004810


	//   ....[10]....
        /*1218*/ 	.word	0x00004830


	//----- nvinfo : EIATTR_COOP_GROUP_MASK_REGIDS
	.align		4
.L_33:
        /*121c*/ 	.byte	0x04, 0x29
        /*121e*/ 	.short	(.L_35 - .L_34)


	//   ....[0]....
.L_34:
        /*1220*/ 	.word	0xffffffff


	//   ....[1]....
        /*1224*/ 	.word	0xffffffff


	//   ....[2]....
        /*1228*/ 	.word	0xffffffff


	//----- nvinfo : EIATTR_COOP_GROUP_INSTR_OFFSETS
	.align		4
.L_35:
        /*122c*/ 	.byte	0x04, 0x28
        /*122e*/ 	.short	(.L_37 - .L_36)


	//   ....[0]....
.L_36:
        /*1230*/ 	.word	0x00000160


	//   ....[1]....
        /*1234*/ 	.word	0x00000730


	//   ....[2]....
        /*1238*/ 	.word	0x00000ce0


	//----- nvinfo : EIATTR_MBARRIER_INSTR_OFFSETS
	.align		4
.L_37:
        /*123c*/ 	.byte	0x04, 0x39
        /*123e*/ 	.short	(.L_39 - .L_38)


	//   ....[0]....
.L_38:
        /*1240*/ 	.word	0x00001b40
        /*1244*/ 	.word	0x000000ff
        /*1248*/ 	.word	0x00040000
        /*124c*/ 	.short	0x0100
        /*124e*/ 	.byte	0x14
	.zero		1


	//   ....[1]....
        /*1250*/ 	.word	0x00001cf0
        /*1254*/ 	.word	0x000000ff
        /*1258*/ 	.word	0x00040008
        /*125c*/ 	.short	0x0100
        /*125e*/ 	.byte	0x14
	.zero		1


	//   ....[2]....
        /*1260*/ 	.word	0x00001ea0
        /*1264*/ 	.word	0x000000ff
        /*1268*/ 	.word	0x00040010
        /*126c*/ 	.short	0x0100
        /*126e*/ 	.byte	0x14
	.zero		1


	//   ....[3]....
        /*1270*/ 	.word	0x00002050
        /*1274*/ 	.word	0x000000ff
        /*1278*/ 	.word	0x00040018
        /*127c*/ 	.short	0x0100
        /*127e*/ 	.byte	0x14
	.zero		1


	//   ....[4]....
        /*1280*/ 	.word	0x00002ec0
        /*1284*/ 	.word	0x000000ff
        /*1288*/ 	.word	0x00040000
        /*128c*/ 	.short	0x010a
        /*128e*/ 	.byte	0x13
	.zero		1


	//   ....[5]....
        /*1290*/ 	.word	0x00003d20
        /*1294*/ 	.word	0x000000ff
        /*1298*/ 	.word	0x00040000
        /*129c*/ 	.short	0x0108
        /*129e*/ 	.byte	0x14
	.zero		1


	//   ....[6]....
        /*12a0*/ 	.word	0x00003d90
        /*12a4*/ 	.word	0x000000ff
        /*12a8*/ 	.word	0x00040008
        /*12ac*/ 	.short	0x0108
        /*12ae*/ 	.byte	0x14
	.zero		1


	//   ....[7]....
        /*12b0*/ 	.word	0x00003e00
        /*12b4*/ 	.word	0x000000ff
        /*12b8*/ 	.word	0x00040010
        /*12bc*/ 	.short	0x0108
        /*12be*/ 	.byte	0x14
	.zero		1


	//   ....[8]....
        /*12c0*/ 	.word	0x00004750
        /*12c4*/ 	.word	0x000000ff
        /*12c8*/ 	.word	0x00040018
        /*12cc*/ 	.short	0x0108
        /*12ce*/ 	.byte	0x14
	.zero		1


	//   ....[9]....
        /*12d0*/ 	.word	0x000051e0
        /*12d4*/ 	.word	0x000000ff
        /*12d8*/ 	.word	0x00040000
        /*12dc*/ 	.short	0x010a
        /*12de*/ 	.byte	0x13
	.zero		1


	//----- nvinfo : EIATTR_NUM_MBARRIERS
	.align		4
.L_39:
        /*12e0*/ 	.byte	0x03, 0x38
        /*12e2*/ 	.short	0x0004


	//----- nvinfo : EIATTR_EXIT_INSTR_OFFSETS
	.align		4
        /*12e4*/ 	.byte	0x04, 0x1c
        /*12e6*/ 	.short	(.L_41 - .L_40)


	//   ....[0]....
.L_40:
        /*12e8*/ 	.word	0x000051d0


	//----- nvinfo : EIATTR_REQNTID
	.align		4
.L_41:
        /*12ec*/ 	.byte	0x04, 0x10
        /*12ee*/ 	.short	(.L_43 - .L_42)
.L_42:
        /*12f0*/ 	.word	0x00000100
        /*12f4*/ 	.word	0x00000001
        /*12f8*/ 	.word	0x00000001


	//----- nvinfo : EIATTR_CRS_STACK_SIZE
	.align		4
.L_43:
        /*12fc*/ 	.byte	0x04, 0x1e
        /*12fe*/ 	.short	(.L_45 - .L_44)
.L_44:
        /*1300*/ 	.word	0x00000000


	//----- nvinfo : EIATTR_CBANK_PARAM_SIZE
	.align		4
.L_45:
        /*1304*/ 	.byte	0x03, 0x19
        /*1306*/ 	.short	0x0050


	//----- nvinfo : EIATTR_PARAM_CBANK
	.align		4
        /*1308*/ 	.byte	0x04, 0x0a
        /*130a*/ 	.short	(.L_47 - .L_46)
	.align		4
.L_46:
        /*130c*/ 	.word	index@(.nv.constant0.gluon_wgmma)
        /*1310*/ 	.short	0x0210
        /*1312*/ 	.short	0x0050


	//----- nvinfo : EIATTR_SW_WAR
	.align		4
.L_47:
        /*1314*/ 	.byte	0x04, 0x36
        /*1316*/ 	.short	(.L_49 - .L_48)
.L_48:
        /*1318*/ 	.word	0x00000008
.L_49:


//--------------------- .nv.callgraph             --------------------------
	.section	.nv.callgraph,"",@"SHT_CUDA_CALLGRAPH"
	.align	4
	.sectionentsize	8
	.align		4
        /*0000*/ 	.word	0x00000000
	.align		4
        /*0004*/ 	.word	0xffffffff
	.align		4
        /*0008*/ 	.word	0x00000000
	.align		4
        /*000c*/ 	.word	0xfffffffe
	.align		4
        /*0010*/ 	.word	0x00000000
	.align		4
        /*0014*/ 	.word	0xfffffffd
	.align		4
        /*0018*/ 	.word	0x00000000
	.align		4
        /*001c*/ 	.word	0xfffffffc


//--------------------- .text.gluon_wgmma         --------------------------
	.section	.text.gluon_wgmma,"ax",@progbits
	.align	128
        .global         gluon_wgmma
        .type           gluon_wgmma,@function
        .size           gluon_wgmma,(.L_x_52 - gluon_wgmma)
        .other          gluon_wgmma,@"STO_CUDA_ENTRY STV_DEFAULT"
gluon_wgmma:
.text.gluon_wgmma:
[----:B------:R-:W1:Y:S01]  /*0000*/  LDC R1, c[0x0][0x28] ;  /* 0x00000a00ff017b82 */ /* 0x000e620000000800 */
[----:B------:R-:W2:Y:S07]  /*0010*/  S2R R3, SR_TID.X ;  /* 0x0000000000037919 */ /* 0x000eae0000002100 */
[----:B------:R-:W3:Y:S01]  /*0020*/  S2UR UR4, SR_CgaCtaId ;  /* 0x00000000000479c3 */ /* 0x000ee20000008800 */
[----:B------:R-:W-:Y:S01]  /*0030*/  UMOV UR20, 0x400 ;  /* 0x0000040000147882 */ /* 0x000fe20000000000 */
[----:B------:R-:W-:Y:S01]  /*0040*/  ULDC UR6, c[0x0][0xc] ;  /* 0x0000030000067ab9 */ /* 0x000fe20000000800 */
[----:B------:R-:W-:Y:S01]  /*0050*/  ULDC.64 UR26, c[0x0][0x250] ;  /* 0x00009400001a7ab9 */ /* 0x000fe20000000a00 */
[----:B------:R-:W-:Y:S01]  /*0060*/  BSSY B0, `(.L_x_0) ;  /* 0x0000020000007945 */ /* 0x000fe20003800000 */
[----:B-1----:R-:W-:-:S03]  /*0070*/  VIADD R1, R1, 0xfffffd90 ;  /* 0xfffffd9001017836 */ /* 0x002fc60000000000 */
[----:B------:R-:W1:Y:S08]  /*0080*/  LDC R6, c[0x0][0x228] ;  /* 0x00008a00ff067b82 */ /* 0x000e700000000800 */
[----:B------:R-:W4:Y:S08]  /*0090*/  LDC R14, c[0x0][0x230] ;  /* 0x00008c00ff0e7b82 */ /* 0x000f300000000800 */
[----:B------:R-:W-:Y:S01]  /*00a0*/  S2UR UR37, SR_CTAID.Y ;  /* 0x00000000002579c3 */ /* 0x000fe20000002600 */
[----:B---3--:R-:W-:-:S03]  /*00b0*/  ULEA UR20, UR4, UR20, 0x18 ;  /* 0x0000001404147291 */ /* 0x008fc6000f8ec03f */
[----:B------:R-:W-:Y:S01]  /*00c0*/  ULDC UR4, c[0x0][0x10] ;  /* 0x0000040000047ab9 */ /* 0x000fe20000000800 */
[----:B--2---:R-:W-:-:S03]  /*00d0*/  LOP3.LUT R2, R3, 0xff, RZ, 0xc0, !PT ;  /* 0x000000ff03027812 */ /* 0x004fc600078ec0ff */
[----:B------:R-:W2:Y:S01]  /*00e0*/  S2UR UR5, SR_CTAID.Z ;  /* 0x00000000000579c3 */ /* 0x000ea20000002700 */
[----:B-1----:R-:W-:Y:S01]  /*00f0*/  VIADD R6, R6, 0xffffffff ;  /* 0xffffffff06067836 */ /* 0x002fe20000000000 */
[C---:B------:R-:W-:Y:S02]  /*0100*/  ISETP.GE.U32.AND P0, PT, R2.reuse, 0x20, PT ;  /* 0x000000200200780c */ /* 0x040fe40003f06070 */
[C---:B------:R-:W-:Y:S02]  /*0110*/  ISETP.NE.U32.AND P2, PT, R2.reuse, RZ, PT ;  /* 0x000000ff0200720c */ /* 0x040fe40003f45070 */
[----:B------:R-:W-:Y:S02]  /*0120*/  LEA R12, R2, UR20, 0x2 ;  /* 0x00000014020c7c11 */ /* 0x000fe4000f8e10ff */
[----:B------:R-:W1:Y:S01]  /*0130*/  S2UR UR38, SR_CTAID.X ;  /* 0x00000000002679c3 */ /* 0x000e620000002500 */
[----:B----4-:R-:W-:-:S06]  /*0140*/  VIADD R13, R14, 0xffffffff ;  /* 0xffffffff0e0d7836 */ /* 0x010fcc0000000000 */
[----:B------:R3:W-:Y:S01]  /*0150*/  @!P0 STS [R12], RZ ;  /* 0x000000ff0c008388 */ /* 0x0007e20000000800 */
[----:B------:R-:W-:-:S03]  /*0160*/  NOP ;  /* 0x0000000000007918 */ /* 0x000fc60000000000 */
[----:B------:R3:W-:Y:S01]  /*0170*/  @!P2 STS [UR20+0x24], R6 ;  /* 0x00002406ff00a988 */ /* 0x0007e20008000814 */
[----:B--2---:R-:W-:-:S03]  /*0180*/  UIMAD UR4, UR5, UR4, UR37 ;  /* 0x00000004050472a4 */ /* 0x004fc6000f8e0225 */
[----:B------:R3:W-:Y:S01]  /*0190*/  @!P2 STS [UR20+0x20], R13 ;  /* 0x0000200dff00a988 */ /* 0x0007e20008000814 */
[----:B-1----:R-:W-:-:S04]  /*01a0*/  UIMAD UR4, UR4, UR6, UR38 ;  /* 0x00000006040472a4 */ /* 0x002fc8000f8e0226 */
[----:B------:R-:W-:-:S03]  /*01b0*/  UIMAD UR5, UR4, 0x180, URZ ;  /* 0x00000180040578a4 */ /* 0x000fc6000f8e023f */
[----:B------:R-:W-:Y:S01]  /*01c0*/  UMOV UR4, URZ ;  /* 0x0000003f00047c82 */ /* 0x000fe20008000000 */
[----:B------:R-:W-:-:S04]  /*01d0*/  UIADD3 UR22, UP0, UR5, UR26, URZ ;  /* 0x0000001a05167290 */ /* 0x000fc8000ff1e03f */
[----:B------:R-:W-:Y:S01]  /*01e0*/  ULEA.HI.X.SX32 UR23, UR5, UR27, 0x1, UP0 ;  /* 0x0000001b05177291 */ /* 0x000fe200080f0e3f */
[----:B---3--:R-:W-:Y:S11]  /*01f0*/  @P2 BRA `(.L_x_1) ;  /* 0x0000000000182947 */ /* 0x008ff60003800000 */
[----:B------:R-:W1:Y:S01]  /*0200*/  LDS R0, [UR20+0x8] ;  /* 0x00000814ff007984 */ /* 0x000e620008000800 */
[----:B------:R-:W2:Y:S01]  /*0210*/  LDC.64 R8, c[0x0][0x210] ;  /* 0x00008400ff087b82 */ /* 0x000ea20000000a00 */
[----:B------:R-:W-:Y:S02]  /*0220*/  IMAD.MOV.U32 R5, RZ, RZ, 0x70 ;  /* 0x00000070ff057424 */ /* 0x000fe400078e00ff */
[----:B--2---:R2:W-:Y:S03]  /*0230*/  STS.64 [UR20], R8 ;  /* 0x00000008ff007988 */ /* 0x0045e60008000a14 */
[----:B-1----:R-:W-:-:S05]  /*0240*/  LOP3.LUT R0, R0, 0x10, R5, 0xd8, !PT ;  /* 0x0000001000007812 */ /* 0x002fca00078ed805 */
[----:B------:R2:W-:Y:S02]  /*0250*/  STS [UR20+0x8], R0 ;  /* 0x00000800ff007988 */ /* 0x0005e40008000814 */
.L_x_1:
[----:B------:R-:W-:Y:S05]  /*0260*/  BSYNC B0 ;  /* 0x0000000000007941 */ /* 0x000fea0003800000 */
.L_x_0:
[----:B------:R-:W-:Y:S04]  /*0270*/  BSSY B0, `(.L_x_2) ;  /* 0x000000a000007945 */ /* 0x000fe80003800000 */
[----:B------:R-:W-:Y:S05]  /*0280*/  @P2 BRA `(.L_x_3) ;  /* 0x0000000000202947 */ /* 0x000fea0003800000 */
[----:B--2---:R-:W1:Y:S01]  /*0290*/  LDS R0, [UR20+0x34] ;  /* 0x00003414ff007984 */ /* 0x004e620008000800 */
[----:B------:R-:W-:Y:S02]  /*02a0*/  IMAD.MOV.U32 R5, RZ, RZ, 0x3f000000 ;  /* 0x3f000000ff057424 */ /* 0x000fe400078e00ff */
[----:B------:R-:W-:Y:S01]  /*02b0*/  @!P2 IMAD.MOV.U32 R4, RZ, RZ, 0xff ;  /* 0x000000ffff04a424 */ /* 0x000fe200078e00ff */
[----:B------:R-:W2:Y:S02]  /*02c0*/  @!P2 LDS R7, [UR20+0x38] ;  /* 0x00003814ff07a984 */ /* 0x000ea40008000800 */
[----:B-1----:R-:W-:Y:S02]  /*02d0*/  LOP3.LUT R0, R0, 0xff000000, R5, 0xb8, !PT ;  /* 0xff00000000007812 */ /* 0x002fe400078eb805 */
[----:B--2---:R-:W-:-:S03]  /*02e0*/  @!P2 LOP3.LUT R4, R7, 0xff, R4, 0xb8, !PT ;  /* 0x000000ff0704a812 */ /* 0x004fc600078eb804 */
[----:B------:R1:W-:Y:S04]  /*02f0*/  STS [UR20+0x34], R0 ;  /* 0x00003400ff007988 */ /* 0x0003e80008000814 */
[----:B------:R1:W-:Y:S02]  /*0300*/  @!P2 STS [UR20+0x38], R4 ;  /* 0x00003804ff00a988 */ /* 0x0003e40008000814 */
.L_x_3:
[----:B------:R-:W-:Y:S05]  /*0310*/  BSYNC B0 ;  /* 0x0000000000007941 */ /* 0x000fea0003800000 */
.L_x_2:
[----:B------:R-:W-:Y:S04]  /*0320*/  BSSY B0, `(.L_x_4) ;  /* 0x000000e000007945 */ /* 0x000fe80003800000 */
[----:B------:R-:W-:Y:S05]  /*0330*/  @P2 BRA `(.L_x_5) ;  /* 0x0000000000302947 */ /* 0x000fea0003800000 */
[----:B-1----:R-:W1:Y:S01]  /*0340*/  LDS R4, [UR20+0x34] ;  /* 0x00003414ff047984 */ /* 0x002e620008000800 */
[----:B------:R-:W3:Y:S03]  /*0350*/  LDC.64 R10, c[0x0][0x238] ;  /* 0x00008e00ff0a7b82 */ /* 0x000ee60000000a00 */
[----:B--2---:R-:W2:Y:S01]  /*0360*/  LDS R0, [UR20+0x1c] ;  /* 0x00001c14ff007984 */ /* 0x004ea20008000800 */
[C---:B---3--:R-:W-:Y:S01]  /*0370*/  SHF.L.U64.HI R8, R10.reuse, 0x1, R11 ;  /* 0x000000010a087819 */ /* 0x048fe2000001020b */
[----:B------:R-:W-:-:S03]  /*0380*/  IMAD.SHL.U32 R5, R10, 0x2, RZ ;  /* 0x000000020a057824 */ /* 0x000fc600078e00ff */
[--C-:B------:R-:W-:Y:S02]  /*0390*/  SHF.R.U32.HI R7, RZ, 0x4, R8.reuse ;  /* 0x00000004ff077819 */ /* 0x100fe40000011608 */
[----:B------:R-:W-:-:S05]  /*03a0*/  SHF.R.U64 R5, R5, 0x4, R8 ;  /* 0x0000000405057819 */ /* 0x000fca0000001208 */
[----:B------:R3:W-:Y:S01]  /*03b0*/  STS [UR20+0xc], R5 ;  /* 0x00000c05ff007988 */ /* 0x0007e20008000814 */
[----:B-1----:R-:W-:Y:S02]  /*03c0*/  LOP3.LUT R4, R4, 0x7, RZ, 0xb8, !PT ;  /* 0x0000000704047812 */ /* 0x002fe400078eb8ff */
[----:B--2---:R-:W-:-:S03]  /*03d0*/  LOP3.LUT R0, R0, 0xf, R7, 0xb8, !PT ;  /* 0x0000000f00007812 */ /* 0x004fc600078eb807 */
[----:B------:R3:W-:Y:S04]  /*03e0*/  STS [UR20+0x34], R4 ;  /* 0x00003404ff007988 */ /* 0x0007e80008000814 */
[----:B------:R3:W-:Y:S02]  /*03f0*/  STS [UR20+0x1c], R0 ;  /* 0x00001c00ff007988 */ /* 0x0007e40008000814 */
.L_x_5:
[----:B------:R-:W-:Y:S05]  /*0400*/  BSYNC B0 ;  /* 0x0000000000007941 */ /* 0x000fea0003800000 */
.L_x_4:
[----:B------:R-:W-:Y:S04]  /*0410*/  BSSY B1, `(.L_x_6) ;  /* 0x000001a000017945 */ /* 0x000fe80003800000 */
[----:B------:R-:W-:Y:S04]  /*0420*/  BSSY B0, `(.L_x_7) ;  /* 0x0000015000007945 */ /* 0x000fe80003800000 */
[----:B------:R-:W-:Y:S05]  /*0430*/  @P2 BRA `(.L_x_8) ;  /* 0x0000000000202947 */ /* 0x000fea0003800000 */
[----:B-123--:R-:W1:Y:S02]  /*0440*/  LDS R0, [UR20+0x34] ;  /* 0x00003414ff007984 */ /* 0x00ee640008000800 */
[----:B-1----:R-:W-:-:S05]  /*0450*/  LOP3.LUT R0, R0, 0x38, RZ, 0xb8, !PT ;  /* 0x0000003800007812 */ /* 0x002fca00078eb8ff */
[----:B------:R1:W-:Y:S01]  /*0460*/  STS [UR20+0x34], R0 ;  /* 0x00003400ff007988 */ /* 0x0003e20008000814 */
[----:B------:R-:W-:Y:S05]  /*0470*/  @P2 BRA `(.L_x_9) ;  /* 0x0000000000202947 */ /* 0x000fea0003800000 */
[----:B-1----:R-:W1:Y:S01]  /*0480*/  LDS R0, [UR20+0x8] ;  /* 0x00000814ff007984 */ /* 0x002e620008000800 */
[----:B------:R-:W-:-:S05]  /*0490*/  IMAD.MOV.U32 R5, RZ, RZ, 0x780 ;  /* 0x00000780ff057424 */ /* 0x000fca00078e00ff */
[----:B-1----:R-:W-:-:S05]  /*04a0*/  LOP3.LUT R0, R0, 0x500, R5, 0xd8, !PT ;  /* 0x0000050000007812 */ /* 0x002fca00078ed805 */
[----:B------:R4:W-:Y:S02]  /*04b0*/  STS [UR20+0x8], R0 ;  /* 0x00000800ff007988 */ /* 0x0009e40008000814 */
.L_x_8:
[----:B------:R-:W-:Y:S05]  /*04c0*/  @P2 BRA `(.L_x_10) ;  /* 0x0000000000282947 */ /* 0x000fea0003800000 */
[----:B-1234-:R-:W1:Y:S02]  /*04d0*/  LDS R0, [UR20+0x8] ;  /* 0x00000814ff007984 */ /* 0x01ee640008000800 */
[----:B-1----:R-:W-:-:S05]  /*04e0*/  LOP3.LUT R0, R0, 0x1800, RZ, 0xb8, !PT ;  /* 0x0000180000007812 */ /* 0x002fca00078eb8ff */
[----:B------:R2:W-:Y:S02]  /*04f0*/  STS [UR20+0x8], R0 ;  /* 0x00000800ff007988 */ /* 0x0005e40008000814 */
.L_x_9:
[----:B------:R-:W-:Y:S05]  /*0500*/  @P2 BREAK B0 ;  /* 0x0000000000002942 */ /* 0x000fea0003800000 */
[----:B------:R-:W-:Y:S05]  /*0510*/  @P2 BRA `(.L_x_11) ;  /* 0x0000000000242947 */ /* 0x000fea0003800000 */
[----:B------:R-:W3:Y:S01]  /*0520*/  LDS R5, [UR20+0x8] ;  /* 0x00000814ff057984 */ /* 0x000ee20008000800 */
[----:B-12---:R-:W-:-:S05]  /*0530*/  IMAD.MOV.U32 R0, RZ, RZ, 0x6000 ;  /* 0x00006000ff007424 */ /* 0x006fca00078e00ff */
[----:B---3--:R-:W-:-:S04]  /*0540*/  LOP3.LUT R0, R5, 0x6000, R0, 0xd8, !PT ;  /* 0x0000600005007812 */ /* 0x008fc800078ed800 */
[----:B------:R-:W-:-:S05]  /*0550*/  LOP3.LUT R0, R0, 0x400000, RZ, 0xb8, !PT ;  /* 0x0040000000007812 */ /* 0x000fca00078eb8ff */
[----:B------:R1:W-:Y:S02]  /*0560*/  STS [UR20+0x8], R0 ;  /* 0x00000800ff007988 */ /* 0x0003e40008000814 */
.L_x_10:
[----:B------:R-:W-:Y:S05]  /*0570*/  BSYNC B0 ;  /* 0x0000000000007941 */ /* 0x000fea0003800000 */
.L_x_7:
[----:B-1234-:R-:W1:Y:S02]  /*0580*/  @!P2 LDS R0, [UR20+0x8] ;  /* 0x00000814ff00a984 */ /* 0x01ee640008000800 */
[----:B-1----:R-:W-:-:S05]  /*0590*/  @!P2 LOP3.LUT R0, R0, 0x8000, RZ, 0xb8, !PT ;  /* 0x000080000000a812 */ /* 0x002fca00078eb8ff */
[----:B------:R3:W-:Y:S02]  /*05a0*/  @!P2 STS [UR20+0x8], R0 ;  /* 0x00000800ff00a988 */ /* 0x0007e40008000814 */
.L_x_11:
[----:B------:R-:W-:Y:S05]  /*05b0*/  BSYNC B1 ;  /* 0x0000000000017941 */ /* 0x000fea0003800000 */
.L_x_6:
[----:B------:R-:W-:Y:S05]  /*05c0*/  WARPSYNC.ALL ;  /* 0x0000000000007948 */ /* 0x000fea0003800000 */
[----:B------:R-:W4:Y:S02]  /*05d0*/  LDC R7, c[0x0][0x22c] ;  /* 0x00008b00ff077b82 */ /* 0x000f240000000800 */
[----:B----4-:R-:W-:Y:S01]  /*05e0*/  VIADD R7, R7, 0xffffffff ;  /* 0xffffffff07077836 */ /* 0x010fe20000000000 */
[----:B------:R-:W-:Y:S06]  /*05f0*/  @P0 BRA `(.L_x_12) ;  /* 0x0000000000280947 */ /* 0x000fec0003800000 */
[----:B-123--:R-:W1:Y:S01]  /*0600*/  S2R R0, SR_LANEID ;  /* 0x0000000000007919 */ /* 0x00ee620000000000 */
[----:B------:R-:W-:Y:S05]  /*0610*/  WARPSYNC.ALL ;  /* 0x0000000000007948 */ /* 0x000fea0003800000 */
[----:B-1----:R-:W-:-:S05]  /*0620*/  IMAD.SHL.U32 R0, R0, 0x4, RZ ;  /* 0x0000000400007824 */ /* 0x002fca00078e00ff */
[----:B------:R-:W1:Y:S01]  /*0630*/  LDS R9, [R0+UR20] ;  /* 0x0000001400097984 */ /* 0x000e620008000800 */
[----:B------:R-:W-:-:S05]  /*0640*/  IADD3 R4, P1, R0, UR22, RZ ;  /* 0x0000001600047c10 */ /* 0x000fca000ff3e0ff */
[----:B------:R-:W-:-:S05]  /*0650*/  IMAD.X R5, RZ, RZ, UR23, P1 ;  /* 0x00000017ff057e24 */ /* 0x000fca00088e06ff */
[----:B-1----:R4:W5:Y:S01]  /*0660*/  ATOMG.E.EXCH.STRONG.GPU PT, RZ, [R4], R9 ;  /* 0x0000000904ff73a8 */ /* 0x00296200041ee100 */
[----:B------:R-:W-:-:S04]  /*0670*/  DEPBAR {5,4,3,2,1,0} ;  /* 0x0000003f0000791a */ /* 0x000fc80000000000 */
[----:B------:R4:W-:Y:S01]  /*0680*/  UTMACCTL.IV [UR22] ;  /* 0x00000000160079b9 */ /* 0x0009e20008000000 */
[----:B------:R-:W-:Y:S01]  /*0690*/  NOP ;  /* 0x0000000000007918 */ /* 0x000fe20000000000 */
.L_x_12:
[----:B------:R-:W-:Y:S05]  /*06a0*/  @P0 BRA `(.L_x_13) ;  /* 0x00000000000c0947 */ /* 0x000fea0003800000 */
[----:B------:R0:W-:Y:S01]  /*06b0*/  UTMACMDFLUSH ;  /* 0x00000000000079b7 */ /* 0x0001e20000000000 */
[----:B------:R-:W-:Y:S05]  /*06c0*/  @P0 BRA `(.L_x_13) ;  /* 0x0000000000040947 */ /* 0x000fea0003800000 */
[----:B------:R-:W-:-:S04]  /*06d0*/  DEPBAR.LE SB0, 0x0 ;  /* 0x000080000000791a */ /* 0x000fc80000000000 */
.L_x_13:
[----:B------:R-:W-:Y:S05]  /*06e0*/  WARPSYNC.ALL ;  /* 0x0000000000007948 */ /* 0x000fea0003800000 */
[----:B-----5:R-:W-:Y:S06]  /*06f0*/  BAR.SYNC.DEFER_BLOCKING 0x0 ;  /* 0x0000000000007b1d */ /* 0x020fec0000010000 */
[----:B------:R-:W-:Y:S02]  /*0700*/  BSSY B1, `(.L_x_14) ;  /* 0x000000b000017945 */ /* 0x000fe40003800000 */
[----:B------:R-:W-:Y:S06]  /*0710*/  BAR.SYNC.DEFER_BLOCKING 0x0 ;  /* 0x0000000000007b1d */ /* 0x000fec0000010000 */
[----:B------:R1:W-:Y:S01]  /*0720*/  @!P0 STS [R12], RZ ;  /* 0x000000ff0c008388 */ /* 0x0003e20000000800 */
[----:B------:R-:W-:Y:S01]  /*0730*/  NOP ;  /* 0x0000000000007918 */ /* 0x000fe20000000000 */
[----:B------:R-:W-:Y:S05]  /*0740*/  @P2 BRA `(.L_x_15) ;  /* 0x0000000000182947 */ /* 0x000fea0003800000 */
[----:B-123--:R-:W1:Y:S01]  /*0750*/  LDS R0, [UR20+0x8] ;  /* 0x00000814ff007984 */ /* 0x00ee620008000800 */
[----:B----4-:R-:W2:Y:S01]  /*0760*/  LDC.64 R8, c[0x0][0x218] ;  /* 0x00008600ff087b82 */ /* 0x010ea20000000a00 */
[----:B------:R-:W-:Y:S02]  /*0770*/  IMAD.MOV.U32 R5, RZ, RZ, 0x70 ;  /* 0x00000070ff057424 */ /* 0x000fe400078e00ff */
[----:B--2---:R2:W-:Y:S03]  /*0780*/  STS.64 [UR20], R8 ;  /* 0x00000008ff007988 */ /* 0x0045e60008000a14 */
[----:B-1----:R-:W-:-:S05]  /*0790*/  LOP3.LUT R0, R0, 0x10, R5, 0xd8, !PT ;  /* 0x0000001000007812 */ /* 0x002fca00078ed805 */
[----:B------:R2:W-:Y:S02]  /*07a0*/  STS [UR20+0x8], R0 ;  /* 0x00000800ff007988 */ /* 0x0005e40008000814 */
.L_x_15:
[----:B----4-:R-:W-:Y:S05]  /*07b0*/  BSYNC B1 ;  /* 0x0000000000017941 */ /* 0x010fea0003800000 */
.L_x_14:
[----:B------:R-:W-:Y:S04]  /*07c0*/  BSSY B1, `(.L_x_16) ;  /* 0x000000a000017945 */ /* 0x000fe80003800000 */
[----:B------:R-:W-:Y:S05]  /*07d0*/  @P2 BRA `(.L_x_17) ;  /* 0x0000000000202947 */ /* 0x000fea0003800000 */
[----:B-123--:R-:W1:Y:S01]  /*07e0*/  LDS R0, [UR20+0x34] ;  /* 0x00003414ff007984 */ /* 0x00ee620008000800 */
[----:B------:R-:W-:Y:S02]  /*07f0*/  IMAD.MOV.U32 R9, RZ, RZ, 0x3f000000 ;  /* 0x3f000000ff097424 */ /* 0x000fe400078e00ff */
[----:B------:R-:W-:Y:S01]  /*0800*/  @!P2 IMAD.MOV.U32 R4, RZ, RZ, 0x3f ;  /* 0x0000003fff04a424 */ /* 0x000fe200078e00ff */
[----:B------:R-:W2:Y:S02]  /*0810*/  @!P2 LDS R5, [UR20+0x38] ;  /* 0x00003814ff05a984 */ /* 0x000ea40008000800 */
[----:B-1----:R-:W-:Y:S02]  /*0820*/  LOP3.LUT R0, R0, 0xff000000, R9, 0xb8, !PT ;  /* 0xff00000000007812 */ /* 0x002fe400078eb809 */
[----:B--2---:R-:W-:-:S03]  /*0830*/  @!P2 LOP3.LUT R4, R5, 0xff, R4, 0xb8, !PT ;  /* 0x000000ff0504a812 */ /* 0x004fc600078eb804 */
[----:B------:R4:W-:Y:S04]  /*0840*/  STS [UR20+0x34], R0 ;  /* 0x00003400ff007988 */ /* 0x0009e80008000814 */
[----:B------:R4:W-:Y:S02]  /*0850*/  @!P2 STS [UR20+0x38], R4 ;  /* 0x00003804ff00a988 */ /* 0x0009e40008000814 */
.L_x_17:
[----:B------:R-:W-:Y:S05]  /*0860*/  BSYNC B1 ;  /* 0x0000000000017941 */ /* 0x000fea0003800000 */
.L_x_16:
[----:B------:R-:W-:Y:S04]  /*0870*/  BSSY B1, `(.L_x_18) ;  /* 0x0000004000017945 */ /* 0x000fe80003800000 */
[----:B------:R-:W-:Y:S05]  /*0880*/  @P2 BRA `(.L_x_19) ;  /* 0x0000000000082947 */ /* 0x000fea0003800000 */
[----:B------:R1:W-:Y:S04]  /*0890*/  STS [UR20+0x24], R13 ;  /* 0x0000240dff007988 */ /* 0x0003e80008000814 */
[----:B------:R1:W-:Y:S02]  /*08a0*/  STS [UR20+0x20], R7 ;  /* 0x00002007ff007988 */ /* 0x0003e40008000814 */
.L_x_19:
[----:B------:R-:W-:Y:S05]  /*08b0*/  BSYNC B1 ;  /* 0x0000000000017941 */ /* 0x000fea0003800000 */
.L_x_18:
[----:B------:R-:W-:Y:S04]  /*08c0*/  BSSY B1, `(.L_x_20) ;  /* 0x000000e000017945 */ /* 0x000fe80003800000 */
[----:B------:R-:W-:Y:S05]  /*08d0*/  @P2 BRA `(.L_x_21) ;  /* 0x0000000000302947 */ /* 0x000fea0003800000 */
[----:B----4-:R-:W4:Y:S01]  /*08e0*/  LDS R4, [UR20+0x34] ;  /* 0x00003414ff047984 */ /* 0x010f220008000800 */
[----:B------:R-:W5:Y:S03]  /*08f0*/  LDC.64 R10, c[0x0][0x240] ;  /* 0x00009000ff0a7b82 */ /* 0x000f660000000a00 */
[----:B-123--:R-:W1:Y:S01]  /*0900*/  LDS R0, [UR20+0x1c] ;  /* 0x00001c14ff007984 */ /* 0x00ee620008000800 */
[C---:B-----5:R-:W-:Y:S01]  /*0910*/  SHF.L.U64.HI R8, R10.reuse, 0x1, R11 ;  /* 0x000000010a087819 */ /* 0x060fe2000001020b */
[----:B------:R-:W-:-:S03]  /*0920*/  IMAD.SHL.U32 R5, R10, 0x2, RZ ;  /* 0x000000020a057824 */ /* 0x000fc600078e00ff */
[--C-:B------:R-:W-:Y:S02]  /*0930*/  SHF.R.U32.HI R9, RZ, 0x4, R8.reuse ;  /* 0x00000004ff097819 */ /* 0x100fe40000011608 */
[----:B------:R-:W-:-:S05]  /*0940*/  SHF.R.U64 R5, R5, 0x4, R8 ;  /* 0x0000000405057819 */ /* 0x000fca0000001208 */
[----:B------:R2:W-:Y:S01]  /*0950*/  STS [UR20+0xc], R5 ;  /* 0x00000c05ff007988 */ /* 0x0005e20008000814 */
[----:B----4-:R-:W-:Y:S02]  /*0960*/  LOP3.LUT R4, R4, 0x7, RZ, 0xb8, !PT ;  /* 0x0000000704047812 */ /* 0x010fe400078eb8ff */
[----:B-1----:R-:W-:-:S03]  /*0970*/  LOP3.LUT R0, R0, 0xf, R9, 0xb8, !PT ;  /* 0x0000000f00007812 */ /* 0x002fc600078eb809 */
[----:B------:R2:W-:Y:S04]  /*0980*/  STS [UR20+0x34], R4 ;  /* 0x00003404ff007988 */ /* 0x0005e80008000814 */
[----:B------:R2:W-:Y:S02]  /*0990*/  STS [UR20+0x1c], R0 ;  /* 0x00001c00ff007988 */ /* 0x0005e40008000814 */
.L_x_21:
[----:B------:R-:W-:Y:S05]  /*09a0*/  BSYNC B1 ;  /* 0x0000000000017941 */ /* 0x000fea0003800000 */
.L_x_20:
[----:B------:R-:W-:Y:S04]  /*09b0*/  BSSY B2, `(.L_x_22) ;  /* 0x000001a000027945 */ /* 0x000fe80003800000 */
[----:B------:R-:W-:Y:S04]  /*09c0*/  BSSY B1, `(.L_x_23) ;  /* 0x0000015000017945 */ /* 0x000fe80003800000 */
[----:B------:R-:W-:Y:S05]  /*09d0*/  @P2 BRA `(.L_x_24) ;  /* 0x0000000000202947 */ /* 0x000fea0003800000 */
[----:B-1234-:R-:W1:Y:S02]  /*09e0*/  LDS R0, [UR20+0x34] ;  /* 0x00003414ff007984 */ /* 0x01ee640008000800 */
[----:B-1----:R-:W-:-:S05]  /*09f0*/  LOP3.LUT R0, R0, 0x38, RZ, 0xb8, !PT ;  /* 0x0000003800007812 */ /* 0x002fca00078eb8ff */
[----:B------:R1:W-:Y:S01]  /*0a00*/  STS [UR20+0x34], R0 ;  /* 0x00003400ff007988 */ /* 0x0003e20008000814 */
[----:B------:R-:W-:Y:S05]  /*0a10*/  @P2 BRA `(.L_x_25) ;  /* 0x0000000000202947 */ /* 0x000fea0003800000 */
[----:B-1----:R-:W1:Y:S01]  /*0a20*/  LDS R0, [UR20+0x8] ;  /* 0x00000814ff007984 */ /* 0x002e620008000800 */
[----:B------:R-:W-:-:S05]  /*0a30*/  IMAD.MOV.U32 R5, RZ, RZ, 0x780 ;  /* 0x00000780ff057424 */ /* 0x000fca00078e00ff */
[----:B-1----:R-:W-:-:S05]  /*0a40*/  LOP3.LUT R0, R0, 0x500, R5, 0xd8, !PT ;  /* 0x0000050000007812 */ /* 0x002fca00078ed805 */
[----:B------:R1:W-:Y:S02]  /*0a50*/  STS [UR20+0x8], R0 ;  /* 0x00000800ff007988 */ /* 0x0003e40008000814 */
.L_x_24:
[----:B------:R-:W-:Y:S05]  /*0a60*/  @P2 BRA `(.L_x_26) ;  /* 0x0000000000282947 */ /* 0x000fea0003800000 */
[----:B-1234-:R-:W1:Y:S02]  /*0a70*/  LDS R0, [UR20+0x8] ;  /* 0x00000814ff007984 */ /* 0x01ee640008000800 */
[----:B-1----:R-:W-:-:S05]  /*0a80*/  LOP3.LUT R0, R0, 0x1800, RZ, 0xb8, !PT ;  /* 0x0000180000007812 */ /* 0x002fca00078eb8ff */
[----:B------:R2:W-:Y:S02]  /*0a90*/  STS [UR20+0x8], R0 ;  /* 0x00000800ff007988 */ /* 0x0005e40008000814 */
.L_x_25:
[----:B------:R-:W-:Y:S05]  /*0aa0*/  @P2 BREAK B1 ;  /* 0x0000000000012942 */ /* 0x000fea0003800000 */
[----:B------:R-:W-:Y:S05]  /*0ab0*/  @P2 BRA `(.L_x_27) ;  /* 0x0000000000242947 */ /* 0x000fea0003800000 */
[----:B-12---:R-:W1:Y:S01]  /*0ac0*/  LDS R0, [UR20+0x8] ;  /* 0x00000814ff007984 */ /* 0x006e620008000800 */
[----:B------:R-:W-:-:S05]  /*0ad0*/  IMAD.MOV.U32 R5, RZ, RZ, 0x6000 ;  /* 0x00006000ff057424 */ /* 0x000fca00078e00ff */
[----:B-1----:R-:W-:-:S04]  /*0ae0*/  LOP3.LUT R0, R0, 0x6000, R5, 0xd8, !PT ;  /* 0x0000600000007812 */ /* 0x002fc800078ed805 */
[----:B------:R-:W-:-:S05]  /*0af0*/  LOP3.LUT R0, R0, 0x400000, RZ, 0xb8, !PT ;  /* 0x0040000000007812 */ /* 0x000fca00078eb8ff */
[----:B------:R1:W-:Y:S02]  /*0b00*/  STS [UR20+0x8], R0 ;  /* 0x00000800ff007988 */ /* 0x0003e40008000814 */
.L_x_26:
[----:B------:R-:W-:Y:S05]  /*0b10*/  BSYNC B1 ;  /* 0x0000000000017941 */ /* 0x000fea0003800000 */
.L_x_23:
[----:B-1234-:R-:W1:Y:S02]  /*0b20*/  @!P2 LDS R0, [UR20+0x8] ;  /* 0x00000814ff00a984 */ /* 0x01ee640008000800 */
[----:B-1----:R-:W-:-:S05]  /*0b30*/  @!P2 LOP3.LUT R0, R0, 0x8000, RZ, 0xb8, !PT ;  /* 0x000080000000a812 */ /* 0x002fca00078eb8ff */
[----:B------:R3:W-:Y:S02]  /*0b40*/  @!P2 STS [UR20+0x8], R0 ;  /* 0x00000800ff00a988 */ /* 0x0007e40008000814 */
.L_x_27:
[----:B------:R-:W-:Y:S05]  /*0b50*/  BSYNC B2 ;  /* 0x0000000000027941 */ /* 0x000fea0003800000 */
.L_x_22:
[----:B------:R-:W-:Y:S05]  /*0b60*/  WARPSYNC.ALL ;  /* 0x0000000000007948 */ /* 0x000fea0003800000 */
[----:B------:R-:W-:-:S04]  /*0b70*/  UIADD3 UR25, UR5, 0x80, URZ ;  /* 0x0000008005197890 */ /* 0x000fc8000fffe03f */
[----:B------:R-:W-:-:S04]  /*0b80*/  UIADD3 UR24, UP0, UR25, UR26, URZ ;  /* 0x0000001a19187290 */ /* 0x000fc8000ff1e03f */
[----:B------:R-:W-:Y:S01]  /*0b90*/  ULEA.HI.X.SX32 UR25, UR25, UR27, 0x1, UP0 ;  /* 0x0000001b19197291 */ /* 0x000fe200080f0e3f */
[----:B------:R-:W-:Y:S11]  /*0ba0*/  @P0 BRA `(.L_x_28) ;  /* 0x0000000000280947 */ /* 0x000ff60003800000 */
        /* <DEDUP_REMOVED lines=10> */
.L_x_28:
[----:B------:R-:W-:Y:S05]  /*0c50*/  @P0 BRA `(.L_x_29) ;  /* 0x00000000000c0947 */ /* 0x000fea0003800000 */
[----:B------:R0:W-:Y:S01]  /*0c60*/  UTMACMDFLUSH ;  /* 0x00000000000079b7 */ /* 0x0001e20000000000 */
[----:B------:R-:W-:Y:S05]  /*0c70*/  @P0 BRA `(.L_x_29) ;  /* 0x0000000000040947 */ /* 0x000fea0003800000 */
[----:B------:R-:W-:-:S04]  /*0c80*/  DEPBAR.LE SB0, 0x0 ;  /* 0x000080000000791a */ /* 0x000fc80000000000 */
.L_x_29:
        /* <DEDUP_REMOVED lines=13> */
.L_x_31:
[----:B----4-:R-:W-:Y:S05]  /*0d60*/  BSYNC B2 ;  /* 0x0000000000027941 */ /* 0x010fea0003800000 */
.L_x_30:
[----:B------:R-:W-:Y:S04]  /*0d70*/  BSSY B3, `(.L_x_32) ;  /* 0x0000011000037945 */ /* 0x000fe80003800000 */
[----:B------:R-:W-:Y:S04]  /*0d80*/  BSSY B2, `(.L_x_33) ;  /* 0x000000e000027945 */ /* 0x000fe80003800000 */
[----:B------:R-:W-:Y:S05]  /*0d90*/  @P2 BRA `(.L_x_34) ;  /* 0x0000000000242947 */ /* 0x000fea0003800000 */
[----:B-123--:R-:W1:Y:S01]  /*0da0*/  LDS R0, [UR20+0x34] ;  /* 0x00003414ff007984 */ /* 0x00ee620008000800 */
[----:B------:R-:W-:-:S05]  /*0db0*/  IMAD.MOV.U32 R5, RZ, RZ, 0x3f000000 ;  /* 0x3f000000ff057424 */ /* 0x000fca00078e00ff */
[----:B-1----:R-:W-:-:S05]  /*0dc0*/  LOP3.LUT R0, R0, 0xff000000, R5, 0xb8, !PT ;  /* 0xff00000000007812 */ /* 0x002fca00078eb805 */
[----:B------:R1:W-:Y:S01]  /*0dd0*/  STS [UR20+0x34], R0 ;  /* 0x00003400ff007988 */ /* 0x0003e20008000814 */
[----:B------:R-:W-:Y:S05]  /*0de0*/  @P2 BRA `(.L_x_35) ;  /* 0x00000000001c2947 */ /* 0x000fea0003800000 */
[----:B-1----:R-:W1:Y:S01]  /*0df0*/  LDS R0, [UR20+0x38] ;  /* 0x00003814ff007984 */ /* 0x002e620008000800 */
[----:B------:R-:W-:-:S05]  /*0e00*/  IMAD.MOV.U32 R5, RZ, RZ, 0xff ;  /* 0x000000ffff057424 */ /* 0x000fca00078e00ff */
[----:B-1----:R-:W-:-:S05]  /*0e10*/  LOP3.LUT R0, R0, 0xff, R5, 0xb8, !PT ;  /* 0x000000ff00007812 */ /* 0x002fca00078eb805 */
[----:B------:R4:W-:Y:S02]  /*0e20*/  STS [UR20+0x38], R0 ;  /* 0x00003800ff007988 */ /* 0x0009e40008000814 */
.L_x_34:
[----:B------:R-:W-:Y:S05]  /*0e30*/  @P2 BREAK B2 ;  /* 0x0000000000022942 */ /* 0x000fea0003800000 */
[----:B------:R-:W-:Y:S05]  /*0e40*/  @P2 BRA `(.L_x_36) ;  /* 0x00000000000c2947 */ /* 0x000fea0003800000 */
[----:B------:R1:W-:Y:S02]  /*0e50*/  STS [UR20+0x20], R7 ;  /* 0x00002007ff007988 */ /* 0x0003e40008000814 */
.L_x_35:
[----:B------:R-:W-:Y:S05]  /*0e60*/  BSYNC B2 ;  /* 0x0000000000027941 */ /* 0x000fea0003800000 */
.L_x_33:
[----:B------:R1:W-:Y:S02]  /*0e70*/  @!P2 STS [UR20+0x24], R6 ;  /* 0x00002406ff00a988 */ /* 0x0003e40008000814 */
.L_x_36:
[----:B------:R-:W-:Y:S05]  /*0e80*/  BSYNC B3 ;  /* 0x0000000000037941 */ /* 0x000fea0003800000 */
.L_x_32:
[----:B------:R-:W-:Y:S05]  /*0e90*/  WARPSYNC.ALL ;  /* 0x0000000000007948 */ /* 0x000fea0003800000 */
[----:B------:R-:W-:Y:S04]  /*0ea0*/  BSSY B3, `(.L_x_37) ;  /* 0x000000e000037945 */ /* 0x000fe80003800000 */
[----:B------:R-:W-:Y:S05]  /*0eb0*/  @P2 BRA `(.L_x_38) ;  /* 0x0000000000302947 */ /* 0x000fea0003800000 */
[----:B------:R-:W5:Y:S01]  /*0ec0*/  LDS R4, [UR20+0x34] ;  /* 0x00003414ff047984 */ /* 0x000f620008000800 */
[----:B--2---:R-:W2:Y:S03]  /*0ed0*/  LDC.64 R8, c[0x0][0x248] ;  /* 0x00009200ff087b82 */ /* 0x004ea60000000a00 */
[----:B-1-34-:R-:W1:Y:S01]  /*0ee0*/  LDS R0, [UR20+0x1c] ;  /* 0x00001c14ff007984 */ /* 0x01ae620008000800 */
[C---:B--2---:R-:W-:Y:S01]  /*0ef0*/  SHF.L.U64.HI R6, R8.reuse, 0x1, R9 ;  /* 0x0000000108067819 */ /* 0x044fe20000010209 */
[----:B------:R-:W-:-:S03]  /*0f00*/  IMAD.SHL.U32 R5, R8, 0x2, RZ ;  /* 0x0000000208057824 */ /* 0x000fc600078e00ff */
[--C-:B------:R-:W-:Y:S02]  /*0f10*/  SHF.R.U32.HI R7, RZ, 0x4, R6.reuse ;  /* 0x00000004ff077819 */ /* 0x100fe40000011606 */
[----:B------:R-:W-:-:S05]  /*0f20*/  SHF.R.U64 R5, R5, 0x4, R6 ;  /* 0x0000000405057819 */ /* 0x000fca0000001206 */
[----:B------:R2:W-:Y:S01]  /*0f30*/  STS [UR20+0xc], R5 ;  /* 0x00000c05ff007988 */ /* 0x0005e20008000814 */
[----:B-----5:R-:W-:Y:S02]  /*0f40*/  LOP3.LUT R4, R4, 0x7, RZ, 0xb8, !PT ;  /* 0x0000000704047812 */ /* 0x020fe400078eb8ff */
[----:B-1----:R-:W-:-:S03]  /*0f50*/  LOP3.LUT R0, R0, 0xf, R7, 0xb8, !PT ;  /* 0x0000000f00007812 */ /* 0x002fc600078eb807 */
[----:B------:R2:W-:Y:S04]  /*0f60*/  STS [UR20+0x34], R4 ;  /* 0x00003404ff007988 */ /* 0x0005e80008000814 */
[----:B------:R2:W-:Y:S02]  /*0f70*/  STS [UR20+0x1c], R0 ;  /* 0x00001c00ff007988 */ /* 0x0005e40008000814 */
.L_x_38:
[----:B------:R-:W-:Y:S05]  /*0f80*/  BSYNC B3 ;  /* 0x0000000000037941 */ /* 0x000fea0003800000 */
.L_x_37:
        /* <DEDUP_REMOVED lines=11> */
.L_x_41:
[----:B------:R-:W-:Y:S05]  /*1040*/  @P2 BRA `(.L_x_43) ;  /* 0x0000000000282947 */ /* 0x000fea0003800000 */
[----:B-1234-:R-:W1:Y:S02]  /*1050*/  LDS R0, [UR20+0x8] ;  /* 0x00000814ff007984 */ /* 0x01ee640008000800 */
[----:B-1----:R-:W-:-:S05]  /*1060*/  LOP3.LUT R0, R0, 0x1800, RZ, 0xb8, !PT ;  /* 0x0000180000007812 */ /* 0x002fca00078eb8ff */
[----:B------:R2:W-:Y:S02]  /*1070*/  STS [UR20+0x8], R0 ;  /* 0x00000800ff007988 */ /* 0x0005e40008000814 */
.L_x_42:
[----:B------:R-:W-:Y:S05]  /*1080*/  @P2 BREAK B4 ;  /* 0x0000000000042942 */ /* 0x000fea0003800000 */
[----:B------:R-:W-:Y:S05]  /*1090*/  @P2 BRA `(.L_x_44) ;  /* 0x0000000000242947 */ /* 0x000fea0003800000 */
[----:B-12---:R-:W1:Y:S01]  /*10a0*/  LDS R0, [UR20+0x8] ;  /* 0x00000814ff007984 */ /* 0x006e620008000800 */
[----:B------:R-:W-:-:S05]  /*10b0*/  IMAD.MOV.U32 R5, RZ, RZ, 0x6000 ;  /* 0x00006000ff057424 */ /* 0x000fca00078e00ff */
[----:B-1----:R-:W-:-:S04]  /*10c0*/  LOP3.LUT R0, R0, 0x6000, R5, 0xd8, !PT ;  /* 0x0000600000007812 */ /* 0x002fc800078ed805 */
[----:B------:R-:W-:-:S05]  /*10d0*/  LOP3.LUT R0, R0, 0x400000, RZ, 0xb8, !PT ;  /* 0x0040000000007812 */ /* 0x000fca00078eb8ff */
[----:B------:R1:W-:Y:S02]  /*10e0*/  STS [UR20+0x8], R0 ;  /* 0x00000800ff007988 */ /* 0x0003e40008000814 */
.L_x_43:
[----:B------:R-:W-:Y:S05]  /*10f0*/  BSYNC B4 ;  /* 0x0000000000047941 */ /* 0x000fea0003800000 */
.L_x_40:
[----:B-1234-:R-:W1:Y:S02]  /*1100*/  @!P2 LDS R0, [UR20+0x8] ;  /* 0x00000814ff00a984 */ /* 0x01ee640008000800 */
[----:B-1----:R-:W-:-:S05]  /*1110*/  @!P2 LOP3.LUT R0, R0, 0x8000, RZ, 0xb8, !PT ;  /* 0x000080000000a812 */ /* 0x002fca00078eb8ff */
[----:B------:R3:W-:Y:S02]  /*1120*/  @!P2 STS [UR20+0x8], R0 ;  /* 0x00000800ff00a988 */ /* 0x0007e40008000814 */
.L_x_44:
[----:B------:R-:W-:Y:S05]  /*1130*/  BSYNC B3 ;  /* 0x0000000000037941 */ /* 0x000fea0003800000 */
.L_x_39:
[----:B------:R-:W-:Y:S05]  /*1140*/  WARPSYNC.ALL ;  /* 0x0000000000007948 */ /* 0x000fea0003800000 */
[----:B------:R4:W-:Y:S01]  /*1150*/  STL [R1], RZ ;  /* 0x000000ff01007387 */ /* 0x0009e20000100800 */
[----:B------:R-:W-:Y:S01]  /*1160*/  UIADD3 UR5, UR5, 0x100, URZ ;  /* 0x0000010005057890 */ /* 0x000fe2000fffe03f */
[----:B------:R-:W-:Y:S02]  /*1170*/  ISETP.GE.AND P1, PT, R14, 0x1, PT ;  /* 0x000000010e00780c */ /* 0x000fe40003f26270 */
[----:B------:R-:W-:Y:S01]  /*1180*/  SHF.R.U32.HI R6, RZ, 0x5, R3 ;  /* 0x00000005ff067819 */ /* 0x000fe20000011603 */
[----:B------:R-:W-:-:S04]  /*1190*/  UIADD3 UR26, UP0, UR5, UR26, URZ ;  /* 0x0000001a051a7290 */ /* 0x000fc8000ff1e03f */
[----:B------:R-:W-:Y:S01]  /*11a0*/  ULEA.HI.X.SX32 UR27, UR5, UR27, 0x1, UP0 ;  /* 0x0000001b051b7291 */ /* 0x000fe200080f0e3f */
[----:B----4-:R-:W-:Y:S11]  /*11b0*/  @P0 BRA `(.L_x_45) ;  /* 0x0000000000280947 */ /* 0x010ff60003800000 */
        /* <DEDUP_REMOVED lines=10> */
.L_x_45:
[----:B------:R-:W-:Y:S05]  /*1260*/  @P0 BRA `(.L_x_46) ;  /* 0x00000000000c0947 */ /* 0x000fea0003800000 */
[----:B------:R0:W-:Y:S01]  /*1270*/  UTMACMDFLUSH ;  /* 0x00000000000079b7 */ /* 0x0001e20000000000 */
[----:B------:R-:W-:Y:S05]  /*1280*/  @P0 BRA `(.L_x_46) ;  /* 0x0000000000040947 */ /* 0x000fea0003800000 */
[----:B------:R-:W-:-:S04]  /*1290*/  DEPBAR.LE SB0, 0x0 ;  /* 0x000080000000791a */ /* 0x000fc80000000000 */
.L_x_46:
[----:B------:R1:W-:Y:S01]  /*12a0*/  STL [R1+0x4], RZ ;  /* 0x000004ff01007387 */ /* 0x0003e20000100800 */
[----:B------:R-:W-:Y:S05]  /*12b0*/  WARPSYNC.ALL ;  /* 0x0000000000007948 */ /* 0x000fea0003800000 */
[----:B------:R1:W-:Y:S01]  /*12c0*/  STL [R1+0x8], RZ ;  /* 0x000008ff01007387 */ /* 0x0003e20000100800 */
[----:B-----5:R-:W-:Y:S01]  /*12d0*/  VOTEU.ALL UP1, P2 ;  /* 0x00000000003f7886 */ /* 0x020fe20001020000 */
[----:B------:R-:W-:Y:S01]  /*12e0*/  UMOV UR6, 0x1 ;  /* 0x0000000100067882 */ /* 0x000fe20000000000 */
[----:B------:R-:W-:Y:S01]  /*12f0*/  VOTEU.ALL UP0, P2 ;  /* 0x00000000003f7886 */ /* 0x000fe20001000000 */
[----:B------:R1:W-:Y:S01]  /*1300*/  STL [R1+0xc], RZ ;  /* 0x00000cff01007387 */ /* 0x0003e20000100800 */
[----:B------:R-:W-:Y:S01]  /*1310*/  VOTEU.ALL UP2, P2 ;  /* 0x00000000003f7886 */ /* 0x000fe20001040000 */
[----:B------:R-:W-:-:S04]  /*1320*/  @!UP1 UIADD3 UR8, -UR6, 0x100000, URZ ;  /* 0x0010000006089890 */ /* 0x000fc8000fffe13f */
[----:B------:R-:W-:Y:S02]  /*1330*/  @!UP1 USHF.L.U32 UR9, UR8, 0xb, URZ ;  /* 0x0000000b08099899 */ /* 0x000fe4000800063f */
[----:B------:R-:W-:Y:S01]  /*1340*/  @!UP1 USHF.L.U32 UR8, UR8, 0x1, URZ ;  /* 0x0000000108089899 */ /* 0x000fe2000800063f */
[----:B------:R-:W-:Y:S01]  /*1350*/  R2UR UR21, R6 ;  /* 0x00000000061572ca */ /* 0x000fe200000e0000 */
[----:B------:R1:W-:Y:S01]  /*1360*/  STL [R1+0x10], RZ ;  /* 0x000010ff01007387 */ /* 0x0003e20000100800 */
[----:B------:R-:W-:-:S04]  /*1370*/  @!UP1 UIADD3 UR12, -UR6, 0x100000, URZ ;  /* 0x00100000060c9890 */ /* 0x000fc8000fffe13f */
[----:B------:R-:W-:Y:S02]  /*1380*/  @!UP1 USHF.L.U32 UR13, UR12, 0xb, URZ ;  /* 0x0000000b0c0d9899 */ /* 0x000fe4000800063f */
[----:B------:R-:W-:Y:S01]  /*1390*/  @!UP1 USHF.L.U32 UR12, UR12, 0x1, URZ ;  /* 0x000000010c0c9899 */ /* 0x000fe2000800063f */
[----:B------:R-:W-:Y:S01]  /*13a0*/  CS2R R24, SRZ ;  /* 0x0000000000187805 */ /* 0x000fe2000001ff00 */
[----:B------:R-:W-:-:S04]  /*13b0*/  @!UP1 UIADD3 UR14, -UR6, 0x100000, URZ ;  /* 0x00100000060e9890 */ /* 0x000fc8000fffe13f */
[----:B------:R-:W-:Y:S02]  /*13c0*/  @!UP1 USHF.L.U32 UR15, UR14, 0xb, URZ ;  /* 0x0000000b0e0f9899 */ /* 0x000fe4000800063f */
[----:B------:R-:W-:Y:S01]  /*13d0*/  @!UP1 USHF.L.U32 UR14, UR14, 0x1, URZ ;  /* 0x000000010e0e9899 */ /* 0x000fe2000800063f */
[----:B------:R1:W-:Y:S01]  /*13e0*/  STL [R1+0x14], RZ ;  /* 0x000014ff01007387 */ /* 0x0003e20000100800 */
[----:B------:R-:W-:-:S04]  /*13f0*/  @!UP1 UIADD3 UR6, -UR6, 0x100000, URZ ;  /* 0x0010000006069890 */ /* 0x000fc8000fffe13f */
[----:B------:R-:W-:Y:S02]  /*1400*/  @!UP1 USHF.L.U32 UR7, UR6, 0xb, URZ ;  /* 0x0000000b06079899 */ /* 0x000fe4000800063f */
[----:B------:R-:W-:Y:S01]  /*1410*/  @!UP1 USHF.L.U32 UR6, UR6, 0x1, URZ ;  /* 0x0000000106069899 */ /* 0x000fe2000800063f */
[----:B------:R-:W-:Y:S01]  /*1420*/  CS2R R26, SRZ ;  /* 0x00000000001a7805 */ /* 0x000fe2000001ff00 */
[----:B------:R-:W-:Y:S01]  /*1430*/  VOTEU.ALL UP1, P2 ;  /* 0x00000000003f7886 */ /* 0x000fe20001020000 */
[----:B------:R1:W-:Y:S01]  /*1440*/  STL [R1+0x18], RZ ;  /* 0x000018ff01007387 */ /* 0x0003e20000100800 */
[----:B------:R-:W-:Y:S01]  /*1450*/  VOTEU.ALL UP3, P2 ;  /* 0x00000000003f7886 */ /* 0x000fe20001060000 */
[----:B------:R-:W-:Y:S01]  /*1460*/  USHF.L.U32 UR36, UR37, 0x8, URZ ;  /* 0x0000000825247899 */ /* 0x000fe2000800063f */
[----:B------:R-:W-:Y:S01]  /*1470*/  CS2R R28, SRZ ;  /* 0x00000000001c7805 */ /* 0x000fe2000001ff00 */
[----:B------:R1:W-:Y:S01]  /*1480*/  STL [R1+0x1c], RZ ;  /* 0x00001cff01007387 */ /* 0x0003e20000100800 */
[----:B------:R-:W-:Y:S01]  /*1490*/  USHF.L.U32 UR11, UR38, 0x8, URZ ;  /* 0x00000008260b7899 */ /* 0x000fe2000800063f */
[----:B------:R-:W-:-:S02]  /*14a0*/  CS2R R30, SRZ ;  /* 0x00000000001e7805 */ /* 0x000fc4000001ff00 */
[----:B------:R-:W-:Y:S01]  /*14b0*/  CS2R R32, SRZ ;  /* 0x0000000000207805 */ /* 0x000fe2000001ff00 */
[----:B------:R1:W-:Y:S01]  /*14c0*/  STL [R1+0x20], RZ ;  /* 0x000020ff01007387 */ /* 0x0003e20000100800 */
[----:B------:R-:W-:Y:S02]  /*14d0*/  CS2R R34, SRZ ;  /* 0x0000000000227805 */ /* 0x000fe4000001ff00 */
[----:B------:R-:W-:Y:S02]  /*14e0*/  CS2R R36, SRZ ;  /* 0x0000000000247805 */ /* 0x000fe4000001ff00 */
[----:B------:R-:W-:Y:S01]  /*14f0*/  CS2R R38, SRZ ;  /* 0x0000000000267805 */ /* 0x000fe2000001ff00 */
[----:B------:R1:W-:Y:S01]  /*1500*/  STL [R1+0x24], RZ ;  /* 0x000024ff01007387 */ /* 0x0003e20000100800 */
[----:B------:R-:W-:Y:S02]  /*1510*/  CS2R R40, SRZ ;  /* 0x0000000000287805 */ /* 0x000fe4000001ff00 */
        /* <DEDUP_REMOVED lines=72> */
[----:B------:R-:W-:Y:S01]  /*19a0*/  CS2R R150, SRZ ;  /* 0x0000000000967805 */ /* 0x000fe2000001ff00 */
[----:B------:R1:W-:Y:S04]  /*19b0*/  STL [R1+0x70], RZ ;  /* 0x000070ff01007387 */ /* 0x0003e80000100800 */
        /* <DEDUP_REMOVED lines=16> */
[----:B------:R1:W-:Y:S01]  /*1ac0*/  STL [R1+0xb4], RZ ;  /* 0x0000b4ff01007387 */ /* 0x0003e20000100800 */
[----:B------:R-:W-:Y:S06]  /*1ad0*/  BAR.SYNC.DEFER_BLOCKING 0x0 ;  /* 0x0000000000007b1d */ /* 0x000fec0000010000 */
[----:B------:R1:W-:Y:S04]  /*1ae0*/  STL [R1+0xb8], RZ ;  /* 0x0000b8ff01007387 */ /* 0x0003e80000100800 */
[----:B------:R1:W-:Y:S04]  /*1af0*/  STL [R1+0xbc], RZ ;  /* 0x0000bcff01007387 */ /* 0x0003e80000100800 */
[----:B------:R1:W-:Y:S04]  /*1b00*/  STL [R1+0xc0], RZ ;  /* 0x0000c0ff01007387 */ /* 0x0003e80000100800 */
[----:B------:R1:W-:Y:S04]  /*1b10*/  STL [R1+0xc4], RZ ;  /* 0x0000c4ff01007387 */ /* 0x0003e80000100800 */
[----:B------:R1:W-:Y:S04]  /*1b20*/  STL [R1+0xc8], RZ ;  /* 0x0000c8ff01007387 */ /* 0x0003e80000100800 */
[----:B------:R-:W2:Y:S02]  /*1b30*/  FENCE.VIEW.ASYNC.S ;  /* 0x00000000000073c6 */ /* 0x000ea40000000000 */
[----:B--2---:R1:W2:Y:S02]  /*1b40*/  @!UP0 SYNCS.EXCH.64 URZ, [UR20+0x40000], UR8 ;  /* 0x04000008143f85b2 */ /* 0x0042a40008000100 */
        /* <DEDUP_REMOVED lines=20> */
[----:B--2---:R-:W-:Y:S06]  /*1c90*/  BAR.SYNC.DEFER_BLOCKING 0x0 ;  /* 0x0000000000007b1d */ /* 0x004fec0000010000 */
[----:B------:R1:W-:Y:S04]  /*1ca0*/  STL [R1+0x11c], RZ ;  /* 0x00011cff01007387 */ /* 0x0003e80000100800 */
[----:B------:R1:W-:Y:S04]  /*1cb0*/  STL [R1+0x120], RZ ;  /* 0x000120ff01007387 */ /* 0x0003e80000100800 */
[----:B------:R1:W-:Y:S04]  /*1cc0*/  STL [R1+0x124], RZ ;  /* 0x000124ff01007387 */ /* 0x0003e80000100800 */
[----:B------:R1:W-:Y:S04]  /*1cd0*/  STL [R1+0x128], RZ ;  /* 0x000128ff01007387 */ /* 0x0003e80000100800 */
[----:B------:R1:W-:Y:S01]  /*1ce0*/  STL [R1+0x12c], RZ ;  /* 0x00012cff01007387 */ /* 0x0003e20000100800 */
[----:B------:R1:W2:Y:S03]  /*1cf0*/  @!UP1 SYNCS.EXCH.64 URZ, [UR20+0x40008], UR12 ;  /* 0x0400080c143f95b2 */ /* 0x0002a60008000100 */
        /* <DEDUP_REMOVED lines=55> */
[----:B------:R1:W-:Y:S01]  /*2070*/  STL [R1+0x1fc], RZ ;  /* 0x0001fcff01007387 */ /* 0x0003e20000100800 */
[----:B------:R-:W-:Y:S05]  /*2080*/  @!P1 BRA `(.L_x_47) ;  /* 0x0000001c000c9947 */ /* 0x000fea0003800000 */
[----:B------:R1:W-:Y:S01]  /*2090*/  STL [R1], RZ ;  /* 0x000000ff01007387 */ /* 0x0003e20000100800 */
[----:B------:R-:W-:Y:S02]  /*20a0*/  CS2R R24, SRZ ;  /* 0x0000000000187805 */ /* 0x000fe4000001ff00 */
[----:B------:R-:W-:Y:S02]  /*20b0*/  CS2R R26, SRZ ;  /* 0x00000000001a7805 */ /* 0x000fe4000001ff00 */
[----:B------:R-:W-:Y:S01]  /*20c0*/  CS2R R28, SRZ ;  /* 0x00000000001c7805 */ /* 0x000fe2000001ff00 */
[----:B------:R1:W-:Y:S01]  /*20d0*/  STL [R1+0x4], RZ ;  /* 0x000004ff01007387 */ /* 0x0003e20000100800 */
[----:B------:R-:W-:Y:S02]  /*20e0*/  CS2R R30, SRZ ;  /* 0x00000000001e7805 */ /* 0x000fe4000001ff00 */
[----:B------:R-:W-:Y:S02]  /*20f0*/  CS2R R32, SRZ ;  /* 0x0000000000207805 */ /* 0x000fe4000001ff00 */
[----:B------:R-:W-:Y:S01]  /*2100*/  CS2R R34, SRZ ;  /* 0x0000000000227805 */ /* 0x000fe2000001ff00 */
[----:B------:R1:W-:Y:S01]  /*2110*/  STL [R1+0x8], RZ ;  /* 0x000008ff01007387 */ /* 0x0003e20000100800 */
[----:B------:R-:W-:-:S02]  /*2120*/  CS2R R36, SRZ ;  /* 0x0000000000247805 */ /* 0x000fc4000001ff00 */
        /* <DEDUP_REMOVED lines=75> */
[----:B------:R-:W-:Y:S01]  /*25e0*/  CS2R R150, SRZ ;  /* 0x0000000000967805 */ /* 0x000fe2000001ff00 */
[----:B------:R-:W-:Y:S01]  /*25f0*/  UMOV UR5, URZ ;  /* 0x0000003f00057c82 */ /* 0x000fe20008000000 */
[----:B------:R-:W-:Y:S01]  /*2600*/  UMOV UR10, URZ ;  /* 0x0000003f000a7c82 */ /* 0x000fe20008000000 */
        /* <DEDUP_REMOVED lines=105> */
[----:B------:R1:W-:Y:S02]  /*2ca0*/  STL [R1+0x1fc], RZ ;  /* 0x0001fcff01007387 */ /* 0x0003e40000100800 */
.L_x_49:
[----:B--2---:R-:W-:Y:S01]  /*2cb0*/  BAR.SYNC.DEFER_BLOCKING 0x0 ;  /* 0x0000000000007b1d */ /* 0x004fe20000010000 */
[----:B------:R-:W-:Y:S01]  /*2cc0*/  ULEA UR19, UR5, UR20, 0x3 ;  /* 0x0000001405137291 */ /* 0x000fe2000f8e183f */
[----:B-1-3--:R-:W-:Y:S01]  /*2cd0*/  @!P2 IMAD.MOV.U32 R0, RZ, RZ, 0x10000 ;  /* 0x00010000ff00a424 */ /* 0x00afe200078e00ff */
[----:B------:R-:W-:Y:S01]  /*2ce0*/  ELECT P0, URZ, PT ;  /* 0x00000000003f782f */ /* 0x000fe20003800000 */
[----:B------:R-:W-:-:S03]  /*2cf0*/  ULEA UR8, UR5, UR20, 0xf ;  /* 0x0000001405087291 */ /* 0x000fc6000f8e783f */
[----:B------:R-:W-:Y:S02]  /*2d00*/  ISETP.LT.U32.AND P0, PT, R2, 0x20, P0 ;  /* 0x000000200200780c */ /* 0x000fe40000701070 */
[----:B------:R-:W-:Y:S01]  /*2d10*/  ELECT P1, URZ, PT ;  /* 0x00000000003f782f */ /* 0x000fe20003820000 */
[----:B------:R-:W-:-:S03]  /*2d20*/  ULOP3.LUT UR12, UR21, 0x3, URZ, 0xc0, !UPT ;  /* 0x00000003150c7892 */ /* 0x000fc6000f8ec03f */
[----:B------:R-:W-:Y:S01]  /*2d30*/  ISETP.LT.U32.AND P1, PT, R2, 0x80, P1 ;  /* 0x000000800200780c */ /* 0x000fe20000f21070 */
[----:B------:R-:W-:Y:S02]  /*2d40*/  UIADD3 UR18, UR8, 0x20000, URZ ;  /* 0x0002000008127890 */ /* 0x000fe4000fffe03f */
[----:B------:R-:W-:Y:S02]  /*2d50*/  ULEA UR14, UR12, UR36, 0x6 ;  /* 0x000000240c0e7291 */ /* 0x000fe4000f8e303f */
[----:B------:R-:W-:Y:S01]  /*2d60*/  ULEA UR12, UR12, UR18, 0xd ;  /* 0x000000120c0c7291 */ /* 0x000fe2000f8e683f */
[----:B------:R-:W-:Y:S01]  /*2d70*/  UMOV UR15, UR10 ;  /* 0x0000000a000f7c82 */ /* 0x000fe20008000000 */
[----:B------:R-:W-:Y:S01]  /*2d80*/  VOTEU.ANY UP0, P0 ;  /* 0x00000000003f7886 */ /* 0x000fe20000000100 */
[----:B------:R-:W-:Y:S01]  /*2d90*/  VOTEU.ANY UP2, P0 ;  /* 0x00000000003f7886 */ /* 0x000fe20000040100 */
[----:B------:R1:W-:Y:S01]  /*2da0*/  @!P2 SYNCS.ARRIVE.TRANS64 RZ, [UR19+0x40000], R0 ;  /* 0x04000000ffffa9a7 */ /* 0x0003e20008000013 */
[----:B------:R2:W-:Y:S06]  /*2db0*/  MEMBAR.ALL.CTA ;  /* 0x0000000000007992 */ /* 0x0005ec0000008000 */
[----:B--2---:R-:W2:Y:S01]  /*2dc0*/  FENCE.VIEW.ASYNC.S ;  /* 0x00000000000073c6 */ /* 0x004ea20000000000 */
[----:B------:R-:W-:Y:S01]  /*2dd0*/  @UP0 UIADD3 UR9, UR19, 0x40000, URZ ;  /* 0x0004000013090890 */ /* 0x000fe2000fffe03f */
[----:B------:R-:W-:Y:S01]  /*2de0*/  @UP0 UMOV UR6, UR22 ;  /* 0x0000001600060c82 */ /* 0x000fe20008000000 */
[----:B------:R-:W-:Y:S01]  /*2df0*/  @UP0 UMOV UR7, UR23 ;  /* 0x0000001700070c82 */ /* 0x000fe20008000000 */
[----:B--2---:R-:W-:Y:S01]  /*2e00*/  VOTEU.ANY UP1, P1 ;  /* 0x00000000003f7886 */ /* 0x004fe20000820100 */
[----:B------:R-:W-:Y:S01]  /*2e10*/  VOTEU.ANY UP3, P1 ;  /* 0x00000000003f7886 */ /* 0x000fe20000860100 */
[----:B-1----:R-:W-:-:S03]  /*2e20*/  IMAD.U32 R0, RZ, RZ, UR4 ;  /* 0x00000004ff007e24 */ /* 0x002fc6000f8e00ff */
[----:B------:R-:W-:Y:S01]  /*2e30*/  @UP1 UIADD3 UR13, UR19, 0x40000, URZ ;  /* 0x00040000130d1890 */ /* 0x000fe2000fffe03f */
[----:B------:R-:W-:Y:S01]  /*2e40*/  @UP1 UMOV UR16, UR24 ;  /* 0x0000001800101c82 */ /* 0x000fe20008000000 */
[----:B------:R-:W-:Y:S01]  /*2e50*/  @UP1 UMOV UR17, UR25 ;  /* 0x0000001900111c82 */ /* 0x000fe20008000000 */
[----:B------:R-:W-:Y:S01]  /*2e60*/  SHF.L.U32 R0, R0, 0x1f, RZ ;  /* 0x0000001f00007819 */ /* 0x000fe200000006ff */
[----:B------:R-:W-:Y:S06]  /*2e70*/  BAR.SYNC.DEFER_BLOCKING 0x0 ;  /* 0x0000000000007b1d */ /* 0x000fec0000010000 */
[----:B------:R1:W-:Y:S02]  /*2e80*/  @UP2 UTMALDG.2D [UR8], [UR6] ;  /* 0x00000008060025b4 */ /* 0x0003e40008008000 */
[----:B------:R-:W-:Y:S06]  /*2e90*/  BAR.SYNC.DEFER_BLOCKING 0x0 ;  /* 0x0000000000007b1d */ /* 0x000fec0000010000 */
[----:B------:R1:W-:Y:S02]  /*2ea0*/  @UP3 UTMALDG.2D [UR12], [UR16] ;  /* 0x0000000c100035b4 */ /* 0x0003e40008008000 */
[----:B------:R-:W-:Y:S06]  /*2eb0*/  BAR.SYNC.DEFER_BLOCKING 0x0 ;  /* 0x0000000000007b1d */ /* 0x000fec0000010000 */
[----:B------:R-:W2:Y:S02]  /*2ec0*/  SYNCS.PHASECHK.TRANS64.TRYWAIT P0, [UR19+0x40000], R0 ;  /* 0x04000000ff0075a7 */ /* 0x000ea40008000153 */
[----:B-12---:R-:W-:Y:S05]  /*2ed0*/  @!P0 BRA `(.L_x_48) ;  /* 0x0000002000c08947 */ /* 0x006fea0003800000 */
.L_x_50:
[----:B------:R-:W-:Y:S01]  /*2ee0*/  STL.64 [R1+0x268], R150 ;  /* 0x0002689601007387 */ /* 0x000fe20000100a00 */
[----:B------:R-:W-:Y:S01]  /*2ef0*/  USHF.L.U32 UR6, UR21, 0x7, URZ ;  /* 0x0000000715067899 */ /* 0x000fe2000800063f */
[----:B------:R-:W1:Y:S02]  /*2f00*/  LDC R0, c[0x0][0x230] ;  /* 0x00008c00ff007b82 */ /* 0x000e640000000800 */
[----:B------:R-:W-:Y:S04]  /*2f10*/  STL.64 [R1+0x260], R148 ;  /* 0x0002609401007387 */ /* 0x000fe80000100a00 */
        /* <DEDUP_REMOVED lines=11> */
[----:B------:R2:W-:Y:S04]  /*2fd0*/  STL.64 [R1+0x200], R124 ;  /* 0x0002007c01007387 */ /* 0x0005e80000100a00 */
[----:B--2---:R-:W2:Y:S04]  /*2fe0*/  LDL.LU.64 R124, [R1] ;  /* 0x00000000017c7983 */ /* 0x004ea80000300a00 */
[----:B------:R-:W2:Y:S04]  /*2ff0*/  LDL.LU.64 R126, [R1+0x8] ;  /* 0x00000800017e7983 */ /* 0x000ea80000300a00 */
        /* <DEDUP_REMOVED lines=61> */
[----:B------:R-:W2:Y:S01]  /*33d0*/  LDL.LU.64 R250, [R1+0x1f8] ;  /* 0x0001f80001fa7983 */ /* 0x000ea20000300a00 */
[----:B------:R-:W-:-:S02]  /*33e0*/  ULOP3.LUT UR6, UR6, 0x200, URZ, 0xc0, !UPT ;  /* 0x0000020006067892 */ /* 0x000fc4000f8ec03f */
[----:B------:R-:W-:Y:S02]  /*33f0*/  USHF.R.U32.HI UR7, URZ, 0x4, UR18 ;  /* 0x000000043f077899 */ /* 0x000fe40008011612 */
[----:B------:R-:W-:Y:S02]  /*3400*/  ULEA.HI UR6, UR8, UR6, URZ, 0x1c ;  /* 0x0000000608067291 */ /* 0x000fe4000f8fe03f */
[----:B------:R-:W-:Y:S02]  /*3410*/  USGXT.U32 UR7, UR7, 0xe ;  /* 0x0000000e0707789a */ /* 0x000fe40008000000 */
[----:B------:R-:W-:Y:S02]  /*3420*/  ULOP3.LUT UR12, UR6, 0x3fff, URZ, 0xc0, !UPT ;  /* 0x00003fff060c7892 */ /* 0x000fe4000f8ec03f */
[----:B------:R-:W-:Y:S01]  /*3430*/  ULOP3.LUT UR14, UR7, 0x2000000, URZ, 0xfc, !UPT ;  /* 0x02000000070e7892 */ /* 0x000fe2000f8efc3f */
[----:B------:R-:W-:Y:S01]  /*3440*/  UMOV UR13, 0x40000040 ;  /* 0x40000040000d7882 */ /* 0x000fe20000000000 */
[----:B------:R-:W-:Y:S01]  /*3450*/  UMOV UR15, 0x40000040 ;  /* 0x40000040000f7882 */ /* 0x000fe20000000000 */
[----:B------:R-:W-:-:S02]  /*3460*/  UIADD3 UR16, UP0, UR12, 0x2, URZ ;  /* 0x000000020c107890 */ /* 0x000fc4000ff1e03f */
[----:B------:R-:W-:Y:S01]  /*3470*/  UIADD3 UR18, UP1, UR7, 0x2000080, URZ ;  /* 0x0200008007127890 */ /* 0x000fe2000ff3e03f */
[----:B------:R-:W-:Y:S02]  /*3480*/  UMOV UR6, URZ ;  /* 0x0000003f00067c82 */ /* 0x000fe40008000000 */
[----:B------:R-:W-:Y:S01]  /*3490*/  UMOV UR7, URZ ;  /* 0x0000003f00077c82 */ /* 0x000fe20008000000 */
[----:B------:R-:W-:Y:S02]  /*34a0*/  UIADD3.X UR17, UR6, 0x40000040, URZ, UP0, !UPT ;  /* 0x4000004006117890 */ /* 0x000fe400087fe43f */
[----:B------:R-:W-:Y:S02]  /*34b0*/  UIADD3.X UR19, UR7, 0x40000040, URZ, UP1, !UPT ;  /* 0x4000004007137890 */ /* 0x000fe40008ffe43f */
[----:B------:R-:W-:Y:S02]  /*34c0*/  UIADD3.64 UR32, UR16, 0x2, URZ ;  /* 0x0000000210207897 */ /* 0x000fe4000fffe03f */
[----:B------:R-:W-:-:S02]  /*34d0*/  UIADD3.64 UR34, UR18, 0x80, URZ ;  /* 0x0000008012227897 */ /* 0x000fc4000fffe03f */
[----:B------:R-:W-:Y:S02]  /*34e0*/  UIADD3.64 UR28, UR16, 0x4, URZ ;  /* 0x00000004101c7897 */ /* 0x000fe4000fffe03f */
[----:B------:R-:W-:Y:S01]  /*34f0*/  UIADD3.64 UR30, UR18, 0x100, URZ ;  /* 0x00000100121e7897 */ /* 0x000fe2000fffe03f */
[----:B--2---:R-:W-:-:S06]  /*3500*/  WARPGROUP.ARRIVE ;  /* 0x00000000000079c5 */ /* 0x004fcc0000000000 */
[----:B------:R-:W-:Y:S03]  /*3510*/  HGMMA.64x256x16.F32.BF16 R124, gdesc[UR12].tnspB, R124, gsb0 ;  /* 0x43e000000c7c79f0 */ /* 0x000fe6000800187c */
[----:B------:R-:W-:Y:S02]  /*3520*/  WARPGROUP.DEPBAR.LE gsb0, 0x0 ;  /* 0x00008000000079c5 */ /* 0x000fe40000010000 */
[----:B------:R-:W-:-:S15]  /*3530*/  WARPGROUP.ARRIVE ;  /* 0x00000000000079c5 */ /* 0x000fde0000000000 */
[----:B------:R-:W-:-:S08]  /*3540*/  NOP ;  /* 0x0000000000007918 */ /* 0x000fd00000000000 */
        /* <DEDUP_REMOVED lines=10> */
[----:B------:R-:W-:Y:S04]  /*35f0*/  STL.64 [R1], R124 ;  /* 0x0000007c01007387 */ /* 0x000fe80000100a00 */
        /* <DEDUP_REMOVED lines=63> */
[----:B--2---:R-:W2:Y:S04]  /*39f0*/  LDL.LU.64 R150, [R1+0x268] ;  /* 0x0002680001967983 */ /* 0x004ea80000300a00 */
        /* <DEDUP_REMOVED lines=13> */
[----:B------:R-:W-:-:S02]  /*3ad0*/  UIADD3.64 UR12, UR16, 0x3fe, URZ ;  /* 0x000003fe100c7897 */ /* 0x000fc4000fffe03f */
[----:B------:R-:W-:Y:S02]  /*3ae0*/  UIADD3.64 UR32, UR16, 0x402, URZ ;  /* 0x0000040210207897 */ /* 0x000fe4000fffe03f */
[----:B------:R-:W-:Y:S02]  /*3af0*/  UIADD3 UR10, UR10, 0x40, URZ ;  /* 0x000000400a0a7890 */ /* 0x000fe4000fffe03f */
[----:B------:R-:W-:-:S04]  /*3b00*/  UIADD3 UR5, UR5, 0x1, URZ ;  /* 0x0000000105057890 */ /* 0x000fc8000fffe03f */
[----:B-1----:R-:W-:Y:S01]  /*3b10*/  ISETP.LE.AND P0, PT, R0, UR10, PT ;  /* 0x0000000a00007c0c */ /* 0x002fe2000bf03270 */
[----:B------:R-:W-:-:S04]  /*3b20*/  UISETP.NE.U32.AND UP0, UPT, UR5, 0x4, UPT ;  /* 0x000000040500788c */ /* 0x000fc8000bf05070 */
[----:B------:R-:W-:Y:S02]  /*3b30*/  USEL UR6, URZ, 0x1, UP0 ;  /* 0x000000013f067887 */ /* 0x000fe40008000000 */
[----:B------:R-:W-:Y:S02]  /*3b40*/  USEL UR5, UR5, URZ, UP0 ;  /* 0x0000003f05057287 */ /* 0x000fe40008000000 */
[----:B------:R-:W-:Y:S01]  /*3b50*/  ULOP3.LUT UR4, UR4, UR6, URZ, 0x3c, !UPT ;  /* 0x0000000604047292 */ /* 0x000fe2000f8e3c3f */
[----:B--2---:R-:W-:-:S06]  /*3b60*/  WARPGROUP.ARRIVE ;  /* 0x00000000000079c5 */ /* 0x004fcc0000000000 */
[----:B------:R-:W-:Y:S01]  /*3b70*/  HGMMA.64x256x16.F32.BF16 R24, gdesc[UR12].tnspB, R24, gsb0 ;  /* 0x43e000000c1879f0 */ /* 0x000fe20008001818 */
[----:B------:R-:W-:Y:S01]  /*3b80*/  UIADD3.64 UR12, UR16, 0x400, URZ ;  /* 0x00000400100c7897 */ /* 0x000fe2000fffe03f */
[----:B------:R-:W-:Y:S01]  /*3b90*/  UMOV UR14, UR18 ;  /* 0x00000012000e7c82 */ /* 0x000fe20008000000 */
[----:B------:R-:W-:Y:S01]  /*3ba0*/  UMOV UR15, UR19 ;  /* 0x00000013000f7c82 */ /* 0x000fe20008000000 */
[----:B------:R-:W-:Y:S01]  /*3bb0*/  UIADD3.64 UR16, UR16, 0x404, URZ ;  /* 0x0000040410107897 */ /* 0x000fe2000fffe03f */
[----:B------:R-:W-:Y:S01]  /*3bc0*/  UMOV UR18, UR30 ;  /* 0x0000001e00127c82 */ /* 0x000fe20008000000 */
[----:B------:R-:W-:Y:S01]  /*3bd0*/  UMOV UR19, UR31 ;  /* 0x0000001f00137c82 */ /* 0x000fe20008000000 */
[----:B------:R-:W-:Y:S02]  /*3be0*/  WARPGROUP.DEPBAR.LE gsb0, 0x0 ;  /* 0x00008000000079c5 */ /* 0x000fe40000010000 */
[----:B------:R-:W-:-:S15]  /*3bf0*/  WARPGROUP.ARRIVE ;  /* 0x00000000000079c5 */ /* 0x000fde0000000000 */
[----:B------:R-:W-:-:S04]  /*3c00*/  NOP ;  /* 0x0000000000007918 */ /* 0x000fc80000000000 */
        /* <DEDUP_REMOVED lines=10> */
[----:B---3--:R-:W-:Y:S05]  /*3cb0*/  @!P0 BRA `(.L_x_49) ;  /* 0xffffffec00fc8947 */ /* 0x008fea000383ffff */
.L_x_47:
[----:B------:R5:W-:Y:S04]  /*3cc0*/  STL [R1+0x20c], R148 ;  /* 0x00020c9401007387 */ /* 0x000be80000100800 */
[----:B------:R-:W3:Y:S01]  /*3cd0*/  LDL.LU R8, [R1] ;  /* 0x0000000001087983 */ /* 0x000ee20000300800 */
[----:B--2---:R-:W-:Y:S06]  /*3ce0*/  BAR.SYNC.DEFER_BLOCKING 0x0 ;  /* 0x0000000000007b1d */ /* 0x004fec0000010000 */
[----:B-----5:R-:W2:Y:S04]  /*3cf0*/  LDL.LU R148, [R1+0x4] ;  /* 0x0000040001947983 */ /* 0x020ea80000300800 */
[----:B------:R5:W-:Y:S04]  /*3d00*/  STL [R1+0x208], R149 ;  /* 0x0002089501007387 */ /* 0x000be80000100800 */
[----:B-----5:R-:W5:Y:S01]  /*3d10*/  LDL.LU R149, [R1+0xc] ;  /* 0x00000c0001957983 */ /* 0x020f620000300800 */
[----:B------:R-:W4:Y:S03]  /*3d20*/  @!P2 SYNCS.CCTL.IV [UR20+0x40000] ;  /* 0x04000000ff00a9b1 */ /* 0x000f260008000014 */
[----:B------:R-:W5:Y:S04]  /*3d30*/  LDL.LU R9, [R1+0x8] ;  /* 0x0000080001097983 */ /* 0x000f680000300800 */
[----:B------:R1:W-:Y:S01]  /*3d40*/  STL [R1+0x204], R150 ;  /* 0x0002049601007387 */ /* 0x0003e20000100800 */
[----:B----4-:R-:W-:Y:S06]  /*3d50*/  BAR.SYNC.DEFER_BLOCKING 0x0 ;  /* 0x0000000000007b1d */ /* 0x010fec0000010000 */
[----:B-1----:R-:W4:Y:S04]  /*3d60*/  LDL.LU R150, [R1+0x14] ;  /* 0x0000140001967983 */ /* 0x002f280000300800 */
[----:B------:R-:W4:Y:S04]  /*3d70*/  LDL.LU R10, [R1+0x10] ;  /* 0x00001000010a7983 */ /* 0x000f280000300800 */
[----:B------:R1:W-:Y:S01]  /*3d80*/  STL [R1+0x200], R151 ;  /* 0x0002009701007387 */ /* 0x0003e20000100800 */
[----:B------:R-:W1:Y:S02]  /*3d90*/  @!P2 SYNCS.CCTL.IV [UR20+0x40008] ;  /* 0x04000800ff00a9b1 */ /* 0x000e640008000014 */
[----:B-1----:R-:W-:Y:S06]  /*3da0*/  BAR.SYNC.DEFER_BLOCKING 0x0 ;  /* 0x0000000000007b1d */ /* 0x002fec0000010000 */
[----:B------:R-:W4:Y:S04]  /*3db0*/  LDL.LU R151, [R1+0x1c] ;  /* 0x00001c0001977983 */ /* 0x000f280000300800 */
[----:B------:R-:W4:Y:S04]  /*3dc0*/  LDL.LU R11, [R1+0x18] ;  /* 0x00001800010b7983 */ /* 0x000f280000300800 */
[----:B------:R-:W4:Y:S04]  /*3dd0*/  LDL.LU R3, [R1+0x24] ;  /* 0x0000240001037983 */ /* 0x000f280000300800 */
[----:B------:R-:W4:Y:S04]  /*3de0*/  LDL.LU R4, [R1+0x20] ;  /* 0x0000200001047983 */ /* 0x000f280000300800 */
[----:B------:R-:W4:Y:S01]  /*3df0*/  LDL.LU R2, [R1+0x2c] ;  /* 0x00002c0001027983 */ /* 0x000f220000300800 */
[----:B------:R-:W1:Y:S03]  /*3e00*/  @!P2 SYNCS.CCTL.IV [UR20+0x40010] ;  /* 0x04001000ff00a9b1 */ /* 0x000e660008000014 */
[----:B------:R-:W4:Y:S04]  /*3e10*/  LDL.LU R5, [R1+0x28] ;  /* 0x0000280001057983 */ /* 0x000f280000300800 */
        /* <DEDUP_REMOVED lines=105> */
[----:B---3--:R-:W3:Y:S04]  /*44b0*/  LDL.LU R0, [R1+0x1d0] ;  /* 0x0001d00001007983 */ /* 0x008ee80000300800 */
[----:B------:R-:W3:Y:S04]  /*44c0*/  LDL.LU R200, [R1+0x1dc] ;  /* 0x0001dc0001c87983 */ /* 0x000ee80000300800 */
[----:B------:R-:W3:Y:S04]  /*44d0*/  LDL.LU R191, [R1+0x1d8] ;  /* 0x0001d80001bf7983 */ /* 0x000ee80000300800 */
[----:B------:R-:W3:Y:S04]  /*44e0*/  LDL.LU R197, [R1+0x1e4] ;  /* 0x0001e40001c57983 */ /* 0x000ee80000300800 */
[----:B------:R-:W3:Y:S04]  /*44f0*/  LDL.LU R192, [R1+0x1e0] ;  /* 0x0001e00001c07983 */ /* 0x000ee80000300800 */
[----:B------:R-:W3:Y:S04]  /*4500*/  LDL.LU R199, [R1+0x1ec] ;  /* 0x0001ec0001c77983 */ /* 0x000ee80000300800 */
[----:B------:R-:W3:Y:S01]  /*4510*/  LDL.LU R193, [R1+0x1e8] ;  /* 0x0001e80001c17983 */ /* 0x000ee20000300800 */
[----:B--2---:R-:W-:-:S03]  /*4520*/  F2FP.BF16.F32.PACK_AB R8, R148, R8 ;  /* 0x000000089408723e */ /* 0x004fc600000010ff */
[----:B------:R-:W2:Y:S01]  /*4530*/  LDL.LU R198, [R1+0x1f4] ;  /* 0x0001f40001c67983 */ /* 0x000ea20000300800 */
[----:B-----5:R-:W-:-:S03]  /*4540*/  F2FP.BF16.F32.PACK_AB R9, R149, R9 ;  /* 0x000000099509723e */ /* 0x020fc600000010ff */
[----:B------:R-:W2:Y:S01]  /*4550*/  LDL.LU R194, [R1+0x1f0] ;  /* 0x0001f00001c27983 */ /* 0x000ea20000300800 */
[----:B----4-:R-:W-:-:S03]  /*4560*/  F2FP.BF16.F32.PACK_AB R10, R150, R10 ;  /* 0x0000000a960a723e */ /* 0x010fc600000010ff */
[----:B------:R-:W4:Y:S01]  /*4570*/  LDL.LU R196, [R1+0x1fc] ;  /* 0x0001fc0001c47983 */ /* 0x000f220000300800 */
[----:B------:R-:W-:-:S03]  /*4580*/  F2FP.BF16.F32.PACK_AB R11, R151, R11 ;  /* 0x0000000b970b723e */ /* 0x000fc600000010ff */
[----:B------:R-:W4:Y:S04]  /*4590*/  LDL.LU R195, [R1+0x1f8] ;  /* 0x0001f80001c37983 */ /* 0x000f280000300800 */
[----:B------:R-:W5:Y:S04]  /*45a0*/  LDL.LU R148, [R1+0x20c] ;  /* 0x00020c0001947983 */ /* 0x000f680000300800 */
[----:B------:R-:W5:Y:S04]  /*45b0*/  LDL.LU R149, [R1+0x208] ;  /* 0x0002080001957983 */ /* 0x000f680000300800 */
[----:B------:R-:W5:Y:S04]  /*45c0*/  LDL.LU R150, [R1+0x204] ;  /* 0x0002040001967983 */ /* 0x000f680000300800 */
[----:B------:R-:W5:Y:S01]  /*45d0*/  LDL.LU R151, [R1+0x200] ;  /* 0x0002000001977983 */ /* 0x000f620000300800 */
[----:B------:R-:W-:-:S02]  /*45e0*/  F2FP.BF16.F32.PACK_AB R4, R3, R4 ;  /* 0x000000040304723e */ /* 0x000fc400000010ff */
[----:B------:R-:W-:Y:S02]  /*45f0*/  ELECT P0, URZ, PT ;  /* 0x00000000003f782f */ /* 0x000fe40003800000 */
[----:B------:R-:W-:Y:S01]  /*4600*/  F2FP.BF16.F32.PACK_AB R5, R2, R5 ;  /* 0x000000050205723e */ /* 0x000fe200000010ff */
[----:B------:R-:W1:Y:S01]  /*4610*/  S2R R3, SR_TID.X ;  /* 0x0000000000037919 */ /* 0x000e620000002100 */
[----:B------:R-:W-:Y:S01]  /*4620*/  F2FP.BF16.F32.PACK_AB R20, R242, R20 ;  /* 0x00000014f214723e */ /* 0x000fe200000010ff */
[----:B------:R-:W-:Y:S01]  /*4630*/  ULOP3.LUT UR21, UR21, 0x3, URZ, 0xc0, !UPT ;  /* 0x0000000315157892 */ /* 0x000fe2000f8ec03f */
[----:B------:R-:W-:Y:S01]  /*4640*/  F2FP.BF16.F32.PACK_AB R21, R241, R21 ;  /* 0x00000015f115723e */ /* 0x000fe200000010ff */
[----:B-1----:R-:W-:Y:S01]  /*4650*/  BAR.SYNC.DEFER_BLOCKING 0x0 ;  /* 0x0000000000007b1d */ /* 0x002fe20000010000 */
[----:B------:R-:W-:Y:S01]  /*4660*/  F2FP.BF16.F32.PACK_AB R22, R240, R22 ;  /* 0x00000016f016723e */ /* 0x000fe200000010ff */
[----:B------:R-:W-:Y:S01]  /*4670*/  ULEA UR8, UR21, UR20, 0xf ;  /* 0x0000001415087291 */ /* 0x000fe2000f8e783f */
[----:B------:R-:W-:Y:S01]  /*4680*/  F2FP.BF16.F32.PACK_AB R23, R239, R23 ;  /* 0x00000017ef17723e */ /* 0x000fe200000010ff */
[----:B------:R-:W-:Y:S01]  /*4690*/  ULEA UR9, UR21, UR36, 0x6 ;  /* 0x0000002415097291 */ /* 0x000fe2000f8e303f */
[----:B------:R-:W-:Y:S01]  /*46a0*/  F2FP.BF16.F32.PACK_AB R24, R25, R24 ;  /* 0x000000181918723e */ /* 0x000fe200000010ff */
[----:B------:R-:W-:Y:S01]  /*46b0*/  UMOV UR10, UR11 ;  /* 0x0000000b000a7c82 */ /* 0x000fe20008000000 */
[----:B------:R-:W-:-:S02]  /*46c0*/  F2FP.BF16.F32.PACK_AB R25, R27, R26 ;  /* 0x0000001a1b19723e */ /* 0x000fc400000010ff */
[----:B------:R-:W-:Y:S02]  /*46d0*/  F2FP.BF16.F32.PACK_AB R56, R57, R56 ;  /* 0x000000383938723e */ /* 0x000fe400000010ff */
[----:B------:R-:W-:Y:S02]  /*46e0*/  F2FP.BF16.F32.PACK_AB R26, R29, R28 ;  /* 0x0000001c1d1a723e */ /* 0x000fe400000010ff */
[----:B------:R-:W-:Y:S02]  /*46f0*/  F2FP.BF16.F32.PACK_AB R27, R31, R30 ;  /* 0x0000001e1f1b723e */ /* 0x000fe400000010ff */
[----:B------:R-:W-:Y:S02]  /*4700*/  F2FP.BF16.F32.PACK_AB R57, R59, R58 ;  /* 0x0000003a3b39723e */ /* 0x000fe400000010ff */
[----:B------:R-:W-:Y:S02]  /*4710*/  F2FP.BF16.F32.PACK_AB R88, R89, R88 ;  /* 0x000000585958723e */ /* 0x000fe400000010ff */
[----:B------:R-:W-:-:S02]  /*4720*/  F2FP.BF16.F32.PACK_AB R58, R61, R60 ;  /* 0x0000003c3d3a723e */ /* 0x000fc400000010ff */
[----:B------:R-:W-:Y:S02]  /*4730*/  F2FP.BF16.F32.PACK_AB R59, R63, R62 ;  /* 0x0000003e3f3b723e */ /* 0x000fe400000010ff */
[----:B------:R-:W-:Y:S01]  /*4740*/  F2FP.BF16.F32.PACK_AB R89, R91, R90 ;  /* 0x0000005a5b59723e */ /* 0x000fe200000010ff */
[----:B------:R-:W1:Y:S01]  /*4750*/  @!P2 SYNCS.CCTL.IV [UR20+0x40018] ;  /* 0x04001800ff00a9b1 */ /* 0x000e620008000014 */
[----:B------:R-:W-:Y:S02]  /*4760*/  F2FP.BF16.F32.PACK_AB R120, R121, R120 ;  /* 0x000000787978723e */ /* 0x000fe400000010ff */
[----:B------:R-:W-:Y:S02]  /*4770*/  F2FP.BF16.F32.PACK_AB R90, R93, R92 ;  /* 0x0000005c5d5a723e */ /* 0x000fe400000010ff */
[----:B------:R-:W-:Y:S02]  /*4780*/  LOP3.LUT R2, R3, 0xff, RZ, 0xc0, !PT ;  /* 0x000000ff03027812 */ /* 0x000fe400078ec0ff */
[----:B------:R-:W-:-:S02]  /*4790*/  F2FP.BF16.F32.PACK_AB R164, R226, R164 ;  /* 0x000000a4e2a4723e */ /* 0x000fc400000010ff */
[----:B------:R-:W-:Y:S02]  /*47a0*/  ISETP.LT.U32.AND P0, PT, R2, 0x80, P0 ;  /* 0x000000800200780c */ /* 0x000fe40000701070 */
[----:B------:R-:W-:Y:S02]  /*47b0*/  F2FP.BF16.F32.PACK_AB R91, R95, R94 ;  /* 0x0000005e5f5b723e */ /* 0x000fe400000010ff */
[----:B------:R-:W-:Y:S02]  /*47c0*/  F2FP.BF16.F32.PACK_AB R165, R225, R165 ;  /* 0x000000a5e1a5723e */ /* 0x000fe400000010ff */
[----:B------:R-:W-:Y:S02]  /*47d0*/  F2FP.BF16.F32.PACK_AB R121, R123, R122 ;  /* 0x0000007a7b79723e */ /* 0x000fe400000010ff */
[----:B------:R-:W-:Y:S02]  /*47e0*/  F2FP.BF16.F32.PACK_AB R122, R125, R124 ;  /* 0x0000007c7d7a723e */ /* 0x000fe400000010ff */
[----:B------:R-:W-:-:S02]  /*47f0*/  F2FP.BF16.F32.PACK_AB R123, R127, R126 ;  /* 0x0000007e7f7b723e */ /* 0x000fc400000010ff */
[----:B------:R-:W-:Y:S01]  /*4800*/  F2FP.BF16.F32.PACK_AB R166, R224, R166 ;  /* 0x000000a6e0a6723e */ /* 0x000fe200000010ff */
[----:B------:R-:W-:Y:S01]  /*4810*/  VOTEU.ANY UP0, P0 ;  /* 0x00000000003f7886 */ /* 0x000fe20000000100 */
[----:B------:R-:W-:Y:S01]  /*4820*/  F2FP.BF16.F32.PACK_AB R6, R252, R6 ;  /* 0x00000006fc06723e */ /* 0x000fe200000010ff */
[----:B------:R-:W-:Y:S01]  /*4830*/  VOTEU.ANY UP1, P0 ;  /* 0x00000000003f7886 */ /* 0x000fe20000020100 */
[----:B------:R-:W-:Y:S02]  /*4840*/  F2FP.BF16.F32.PACK_AB R7, R251, R7 ;  /* 0x00000007fb07723e */ /* 0x000fe400000010ff */
[----:B------:R-:W-:Y:S01]  /*4850*/  F2FP.BF16.F32.PACK_AB R152, R238, R152 ;  /* 0x00000098ee98723e */ /* 0x000fe200000010ff */
[----:B------:R-:W-:Y:S01]  /*4860*/  @UP0 UMOV UR6, UR26 ;  /* 0x0000001a00060c82 */ /* 0x000fe20008000000 */
[----:B------:R-:W-:Y:S01]  /*4870*/  F2FP.BF16.F32.PACK_AB R167, R223, R167 ;  /* 0x000000a7dfa7723e */ /* 0x000fe200000010ff */
[----:B------:R-:W-:Y:S01]  /*4880*/  @UP0 UMOV UR7, UR27 ;  /* 0x0000001b00070c82 */ /* 0x000fe20008000000 */
        /* <DEDUP_REMOVED lines=87> */
[----:B---3--:R-:W-:Y:S01]  /*4e00*/  F2FP.BF16.F32.PACK_AB R190, R190, R0 ;  /* 0x00000000bebe723e */ /* 0x008fe200000010ff */
[----:B------:R-:W-:-:S05]  /*4e10*/  IMAD.SHL.U32 R0, R3, 0x80, RZ ;  /* 0x0000008003007824 */ /* 0x000fca00078e00ff */
[----:B------:R-:W-:Y:S02]  /*4e20*/  LOP3.LUT R0, R0, 0x780, RZ, 0xc0, !PT ;  /* 0x0000078000007812 */ /* 0x000fe400078ec0ff */
[----:B------:R-:W-:Y:S02]  /*4e30*/  F2FP.BF16.F32.PACK_AB R191, R200, R191 ;  /* 0x000000bfc8bf723e */ /* 0x000fe400000010ff */
[----:B------:R-:W-:Y:S01]  /*4e40*/  F2FP.BF16.F32.PACK_AB R192, R197, R192 ;  /* 0x000000c0c5c0723e */ /* 0x000fe200000010ff */
[----:B------:R-:W-:-:S05]  /*4e50*/  IMAD.SHL.U32 R197, R3, 0x10, RZ ;  /* 0x0000001003c57824 */ /* 0x000fca00078e00ff */
[----:B------:R-:W-:Y:S02]  /*4e60*/  LOP3.LUT R0, R0, 0x70, R197, 0xf8, !PT ;  /* 0x0000007000007812 */ /* 0x000fe400078ef8c5 */
[----:B------:R-:W-:Y:S02]  /*4e70*/  F2FP.BF16.F32.PACK_AB R193, R199, R193 ;  /* 0x000000c1c7c1723e */ /* 0x000fe400000010ff */
[----:B------:R-:W-:Y:S01]  /*4e80*/  LOP3.LUT R0, R0, 0x10, R3, 0x78, !PT ;  /* 0x0000001000007812 */ /* 0x000fe200078e7803 */
[----:B------:R-:W-:-:S05]  /*4e90*/  IMAD.SHL.U32 R3, R3, 0x40, RZ ;  /* 0x0000004003037824 */ /* 0x000fca00078e00ff */
[----:B------:R-:W-:Y:S02]  /*4ea0*/  LOP3.LUT R0, R0, 0x3800, R3, 0xf8, !PT ;  /* 0x0000380000007812 */ /* 0x000fe400078ef803 */
[----:B--2---:R-:W-:Y:S02]  /*4eb0*/  F2FP.BF16.F32.PACK_AB R194, R198, R194 ;  /* 0x000000c2c6c2723e */ /* 0x004fe400000010ff */
[C---:B------:R-:W-:Y:S01]  /*4ec0*/  LOP3.LUT R3, R0.reuse, 0x20, RZ, 0x3c, !PT ;  /* 0x0000002000037812 */ /* 0x040fe200078e3cff */
[----:B------:R-:W-:Y:S01]  /*4ed0*/  VIADD R2, R0, UR20 ;  /* 0x0000001400027c36 */ /* 0x000fe20008000000 */
[----:B----4-:R-:W-:-:S03]  /*4ee0*/  F2FP.BF16.F32.PACK_AB R195, R196, R195 ;  /* 0x000000c3c4c3723e */ /* 0x010fc600000010ff */
[----:B------:R-:W-:Y:S01]  /*4ef0*/  VIADD R3, R3, UR20 ;  /* 0x0000001403037c36 */ /* 0x000fe20008000000 */
[----:B-1----:R1:W-:Y:S04]  /*4f00*/  STSM.16.M88.4 [R2], R8 ;  /* 0x0000000802007844 */ /* 0x0023e80000000200 */
[----:B------:R-:W-:Y:S01]  /*4f10*/  STSM.16.M88.4 [R2+0x8000], R20 ;  /* 0x0080001402007844 */ /* 0x000fe20000000200 */
[----:B-----5:R-:W-:-:S03]  /*4f20*/  F2FP.BF16.F32.PACK_AB R146, R149, R148 ;  /* 0x000000949592723e */ /* 0x020fc600000010ff */
[----:B------:R-:W-:Y:S04]  /*4f30*/  STSM.16.M88.4 [R2+0x10000], R164 ;  /* 0x010000a402007844 */ /* 0x000fe80000000200 */
[----:B------:R-:W-:Y:S01]  /*4f40*/  STSM.16.M88.4 [R2+0x18000], R180 ;  /* 0x018000b402007844 */ /* 0x000fe20000000200 */
[----:B------:R-:W-:-:S03]  /*4f50*/  F2FP.BF16.F32.PACK_AB R147, R151, R150 ;  /* 0x000000969793723e */ /* 0x000fc600000010ff */
[----:B------:R-:W-:Y:S01]  /*4f60*/  STSM.16.M88.4 [R2+0x4000], R24 ;  /* 0x0040001802007844 */ /* 0x000fe20000000200 */
[C---:B-1----:R-:W-:Y:S02]  /*4f70*/  LOP3.LUT R8, R0.reuse, 0x40, RZ, 0x3c, !PT ;  /* 0x0000004000087812 */ /* 0x042fe400078e3cff */
[----:B------:R-:W-:Y:S01]  /*4f80*/  LOP3.LUT R0, R0, 0x60, RZ, 0x3c, !PT ;  /* 0x0000006000007812 */ /* 0x000fe200078e3cff */
[----:B------:R-:W-:Y:S02]  /*4f90*/  STSM.16.M88.4 [R2+0xc000], R56 ;  /* 0x00c0003802007844 */ /* 0x000fe40000000200 */
[----:B------:R-:W-:Y:S02]  /*4fa0*/  VIADD R8, R8, UR20 ;  /* 0x0000001408087c36 */ /* 0x000fe40008000000 */
[----:B------:R-:W-:Y:S01]  /*4fb0*/  STSM.16.M88.4 [R2+0x14000], R88 ;  /* 0x0140005802007844 */ /* 0x000fe20000000200 */
[----:B------:R-:W-:-:S03]  /*4fc0*/  VIADD R0, R0, UR20 ;  /* 0x0000001400007c36 */ /* 0x000fc60008000000 */
[----:B------:R-:W-:Y:S04]  /*4fd0*/  STSM.16.M88.4 [R2+0x1c000], R120 ;  /* 0x01c0007802007844 */ /* 0x000fe80000000200 */
[----:B------:R-:W-:Y:S04]  /*4fe0*/  STSM.16.M88.4 [R3], R4 ;  /* 0x0000000403007844 */ /* 0x000fe80000000200 */
[----:B------:R-:W-:Y:S04]  /*4ff0*/  STSM.16.M88.4 [R3+0x8000], R152 ;  /* 0x0080009803007844 */ /* 0x000fe80000000200 */
[----:B------:R-:W-:Y:S04]  /*5000*/  STSM.16.M88.4 [R3+0x10000], R168 ;  /* 0x010000a803007844 */ /* 0x000fe80000000200 */
[----:B------:R-:W-:Y:S04]  /*5010*/  STSM.16.M88.4 [R3+0x18000], R184 ;  /* 0x018000b803007844 */ /* 0x000fe80000000200 */
[----:B------:R-:W-:Y:S04]  /*5020*/  STSM.16.M88.4 [R3+0x4000], R32 ;  /* 0x0040002003007844 */ /* 0x000fe80000000200 */
[----:B------:R-:W-:Y:S04]  /*5030*/  STSM.16.M88.4 [R3+0xc000], R64 ;  /* 0x00c0004003007844 */ /* 0x000fe80000000200 */
[----:B------:R-:W-:Y:S04]  /*5040*/  STSM.16.M88.4 [R3+0x14000], R96 ;  /* 0x0140006003007844 */ /* 0x000fe80000000200 */
        /* <DEDUP_REMOVED lines=16> */
[----:B------:R-:W-:Y:S01]  /*5150*/  STSM.16.M88.4 [R0+0x1c000], R144 ;  /* 0x01c0009000007844 */ /* 0x000fe20000000200 */
[----:B------:R1:W-:Y:S06]  /*5160*/  MEMBAR.ALL.CTA ;  /* 0x0000000000007992 */ /* 0x0003ec0000008000 */
[----:B-1----:R-:W1:Y:S02]  /*5170*/  FENCE.VIEW.ASYNC.S ;  /* 0x00000000000073c6 */ /* 0x002e640000000000 */
[----:B-1----:R-:W-:Y:S06]  /*5180*/  BAR.SYNC.DEFER_BLOCKING 0x0 ;  /* 0x0000000000007b1d */ /* 0x002fec0000010000 */
[----:B------:R1:W-:Y:S01]  /*5190*/  @UP1 UTMASTG.2D [UR8], [UR6] ;  /* 0x00000008060013b5 */ /* 0x0003e20008008000 */
[----:B------:R0:W-:Y:S01]  /*51a0*/  UTMACMDFLUSH ;  /* 0x00000000000079b7 */ /* 0x0001e20000000000 */
[----:B------:R-:W-:-:S04]  /*51b0*/  DEPBAR.LE SB0, 0x0 ;  /* 0x000080000000791a */ /* 0x000fc80000000000 */
[----:B------:R-:W-:Y:S06]  /*51c0*/  BAR.SYNC.DEFER_BLOCKING 0x0 ;  /* 0x0000000000007b1d */ /* 0x000fec0000010000 */
[----:B-1----:R-:W-:Y:S05]  /*51d0*/  EXIT ;  /* 0x000000000000794d */ /* 0x002fea0003800000 */
.L_x_48:
[----:B------:R-:W1:Y:S02]  /*51e0*/  SYNCS.PHASECHK.TRANS64.TRYWAIT P0, [UR19+0x40000], R0 ;  /* 0x04000000ff0075a7 */ /* 0x000e640008000153 */
[----:B-1----:R-:W-:Y:S05]  /*51f0*/  @!P0 BRA `(.L_x_48) ;  /* 0xfffffffc00f88947 */ /* 0x002fea000383ffff */
[----:B------:R-:W-:Y:S05]  /*5200*/  BRA `(.L_x_50) ;  /* 0xffffffdc00347947 */ /* 0x000fea000383ffff */
.L_x_51:
[----:B------:R-:W-:-:S00]  /*5210*/  BRA `(.L_x_51) ;  /* 0xfffffffc00fc7947 */ /* 0x000fc0000383ffff */
[----:B------:R-:W-:-:S00]  /*5220*/  NOP ;  /* 0x0000000000007918 */ /* 0x000fc00000000000 */
        /* <DEDUP_REMOVED lines=13> */
.L_x_52:


//--------------------- .nv.shared.gluon_wgmma    --------------------------
	.section	.nv.shared.gluon_wgmma,"aw",@nobits
	.sectionflags	@""
	.align	16
	.zero		1024


//--------------------- .nv.shared.reserved.0     --------------------------
	.section	.nv.shared.reserved.0,"aw",@nobits
	.weak		__nv_reservedSMEM_offset_0_alias
	.size		__nv_reservedSMEM_offset_0_alias, 0, 0
	.other		__nv_reservedSMEM_offset_0_alias,@"STO_CUDA_RESERVED_SHARED STV_DEFAULT"
__nv_reservedSMEM_offset_0_alias:
	.zero		0


//--------------------- .nv.constant0.gluon_wgmma --------------------------
	.section	.nv.constant0.gluon_wgmma,"a",@progbits
	.sectionflags	@""
	.align	4
.nv.constant0.gluon_wgmma:
	.zero		608


//--------------------- SYMBOLS --------------------------

	.type		.nv.reservedSmem.offset0,@object
	.size		.nv.reservedSmem.offset0,0x4
